	.target	sm_90a

	.elftype	@"ET_EXEC"


//--------------------- .note.nv.tkinfo           --------------------------
	.section	.note.nv.tkinfo,"",@"SHT_NOTE"
	.sectionflags	@"SHF_NOTE_NV_TKINFO"
	.tkinfo
        /*0018*/ 	.word	0x00000002
        /*0030*/ 	.string	""
        /*0030*/ 	.string	"ptxas"
        /*0030*/ 	.string	"Cuda compilation tools, release 13.0, V13.0.88"
        /*0030*/ 	.string	"Build cuda_13.0.r13.0/compiler.36424714_0"
        /*0030*/ 	.string	"-arch sm_90a -m 64 "



//--------------------- .note.nv.cuinfo           --------------------------
	.section	.note.nv.cuinfo,"",@"SHT_NOTE"
	.sectionflags	@"SHF_NOTE_NV_CUINFO"
        /*0018*/ 	.short	0x0002
        /*001a*/ 	.short	0x005a
        /*001c*/ 	.short	0x0082
	.zero		2


//--------------------- .nv.info                  --------------------------
	.section	.nv.info,"",@"SHT_CUDA_INFO"
	.align	4


	//----- nvinfo : EIATTR_REGCOUNT
	.align		4
        /*0000*/ 	.byte	0x04, 0x2f
        /*0002*/ 	.short	(.L_15 - .L_14)
	.align		4
.L_14:
        /*0004*/ 	.word	index@(_ZN7cutlass13device_kernelINS_4gemm6kernel13GemmUniversalIN4cute5tupleIJiiiiEEENS1_10collective13CollectiveMmaINS1_34MainloopSm90TmaGmmaWarpSpecializedILi6ENS5_IJNS4_1CILi1EEESB_SB_EEENS1_35KernelTmaWarpSpecializedCooperativeEEENS5_IJNSA_ILi128EEESF_NSA_ILi64EEEEEENS_6half_tENS5_IJSB_llEEESI_NS5_IJlSB_lEEENS4_8TiledMMAINS4_8MMA_AtomIJNS4_4SM904GMMA26MMA_64x128x16_F32F16F16_SSILNSO_5MajorE1ELSQ_0ELNSO_7ScaleInE1ELSR_1EEEEEENS4_6LayoutINS5_IJNSA_ILi2EEESB_SB_EEENS5_IJSB_NSA_ILi0EEESX_EEEEENS5_IJNS4_10UnderscoreES10_S10_EEEEENS4_13SM90_TMA_LOADENS4_14ComposedLayoutINS4_7SwizzleILi3ELi4ELi3EEENS4_18smem_ptr_flag_bitsILi16EEENSU_INS5_IJSG_NSA_ILi8EEEEEENS5_IJSB_SG_EEEEEEEvNS4_8identityES13_NS14_IS16_S18_NSU_INS5_IJS19_SG_EEENS5_IJSG_SB_EEEEEEEvS1E_EENS_8epilogue10collective6detail29Sm90TmaWarpSpecializedAdapterINS1L_15DefaultEpilogueISI_SK_SK_NS1K_6thread17LinearCombinationISI_Li1EffLNS1P_9ScaleType4KindE0ELNS_15FloatRoundStyleE2ESI_EENS1_15EpilogueDefaultEEEEEvvEEEEvNT_6ParamsE)
        /*0008*/ 	.word	0x000000a8


	//----- nvinfo : EIATTR_FRAME_SIZE
	.align		4
.L_15:
        /*000c*/ 	.byte	0x04, 0x11
        /*000e*/ 	.short	(.L_17 - .L_16)
	.align		4
.L_16:
        /*0010*/ 	.word	index@(_ZN7cutlass13device_kernelINS_4gemm6kernel13GemmUniversalIN4cute5tupleIJiiiiEEENS1_10collective13CollectiveMmaINS1_34MainloopSm90TmaGmmaWarpSpecializedILi6ENS5_IJNS4_1CILi1EEESB_SB_EEENS1_35KernelTmaWarpSpecializedCooperativeEEENS5_IJNSA_ILi128EEESF_NSA_ILi64EEEEEENS_6half_tENS5_IJSB_llEEESI_NS5_IJlSB_lEEENS4_8TiledMMAINS4_8MMA_AtomIJNS4_4SM904GMMA26MMA_64x128x16_F32F16F16_SSILNSO_5MajorE1ELSQ_0ELNSO_7ScaleInE1ELSR_1EEEEEENS4_6LayoutINS5_IJNSA_ILi2EEESB_SB_EEENS5_IJSB_NSA_ILi0EEESX_EEEEENS5_IJNS4_10UnderscoreES10_S10_EEEEENS4_13SM90_TMA_LOADENS4_14ComposedLayoutINS4_7SwizzleILi3ELi4ELi3EEENS4_18smem_ptr_flag_bitsILi16EEENSU_INS5_IJSG_NSA_ILi8EEEEEENS5_IJSB_SG_EEEEEEEvNS4_8identityES13_NS14_IS16_S18_NSU_INS5_IJS19_SG_EEENS5_IJSG_SB_EEEEEEEvS1E_EENS_8epilogue10collective6detail29Sm90TmaWarpSpecializedAdapterINS1L_15DefaultEpilogueISI_SK_SK_NS1K_6thread17LinearCombinationISI_Li1EffLNS1P_9ScaleType4KindE0ELNS_15FloatRoundStyleE2ESI_EENS1_15EpilogueDefaultEEEEEvvEEEEvNT_6ParamsE)
        /*0014*/ 	.word	0x00000000


	//----- nvinfo : EIATTR_MIN_STACK_SIZE
	.align		4
.L_17:
        /*0018*/ 	.byte	0x04, 0x12
        /*001a*/ 	.short	(.L_19 - .L_18)
	.align		4
.L_18:
        /*001c*/ 	.word	index@(_ZN7cutlass13device_kernelINS_4gemm6kernel13GemmUniversalIN4cute5tupleIJiiiiEEENS1_10collective13CollectiveMmaINS1_34MainloopSm90TmaGmmaWarpSpecializedILi6ENS5_IJNS4_1CILi1EEESB_SB_EEENS1_35KernelTmaWarpSpecializedCooperativeEEENS5_IJNSA_ILi128EEESF_NSA_ILi64EEEEEENS_6half_tENS5_IJSB_llEEESI_NS5_IJlSB_lEEENS4_8TiledMMAINS4_8MMA_AtomIJNS4_4SM904GMMA26MMA_64x128x16_F32F16F16_SSILNSO_5MajorE1ELSQ_0ELNSO_7ScaleInE1ELSR_1EEEEEENS4_6LayoutINS5_IJNSA_ILi2EEESB_SB_EEENS5_IJSB_NSA_ILi0EEESX_EEEEENS5_IJNS4_10UnderscoreES10_S10_EEEEENS4_13SM90_TMA_LOADENS4_14ComposedLayoutINS4_7SwizzleILi3ELi4ELi3EEENS4_18smem_ptr_flag_bitsILi16EEENSU_INS5_IJSG_NSA_ILi8EEEEEENS5_IJSB_SG_EEEEEEEvNS4_8identityES13_NS14_IS16_S18_NSU_INS5_IJS19_SG_EEENS5_IJSG_SB_EEEEEEEvS1E_EENS_8epilogue10collective6detail29Sm90TmaWarpSpecializedAdapterINS1L_15DefaultEpilogueISI_SK_SK_NS1K_6thread17LinearCombinationISI_Li1EffLNS1P_9ScaleType4KindE0ELNS_15FloatRoundStyleE2ESI_EENS1_15EpilogueDefaultEEEEEvvEEEEvNT_6ParamsE)
        /*0020*/ 	.word	0x00000000
.L_19:


//--------------------- .nv.compat                --------------------------
	.section	.nv.compat,"",@"SHT_CUDA_COMPAT_INFO"
	.align	4
        /*0000*/ 	.byte	0x02, 0x09, 0x01, 0x00, 0x02, 0x02, 0x04, 0x00, 0x02, 0x05, 0x05, 0x00, 0x03, 0x07, 0x01, 0x01
        /*0010*/ 	.byte	0x02, 0x03, 0x01, 0x00, 0x02, 0x06, 0x01, 0x00, 0x04, 0x0b, 0x08, 0x00, 0x00, 0x00, 0x00, 0x00
        /*0020*/ 	.byte	0x00, 0x00, 0x00, 0x00


//--------------------- .nv.info._ZN7cutlass13device_kernelINS_4gemm6kernel13GemmUniversalIN4cute5tupleIJiiiiEEENS1_10collective13CollectiveMmaINS1_34MainloopSm90TmaGmmaWarpSpecializedILi6ENS5_IJNS4_1CILi1EEESB_SB_EEENS1_35KernelTmaWarpSpecializedCooperativeEEENS5_IJNSA_ILi128EEESF_NSA_ILi64EEEEEENS_6half_tENS5_IJSB_llEEESI_NS5_IJlSB_lEEENS4_8TiledMMAINS4_8MMA_AtomIJNS4_4SM904GMMA26MMA_64x128x16_F32F16F16_SSILNSO_5MajorE1ELSQ_0ELNSO_7ScaleInE1ELSR_1EEEEEENS4_6LayoutINS5_IJNSA_ILi2EEESB_SB_EEENS5_IJSB_NSA_ILi0EEESX_EEEEENS5_IJNS4_10UnderscoreES10_S10_EEEEENS4_13SM90_TMA_LOADENS4_14ComposedLayoutINS4_7SwizzleILi3ELi4ELi3EEENS4_18smem_ptr_flag_bitsILi16EEENSU_INS5_IJSG_NSA_ILi8EEEEEENS5_IJSB_SG_EEEEEEEvNS4_8identityES13_NS14_IS16_S18_NSU_INS5_IJS19_SG_EEENS5_IJSG_SB_EEEEEEEvS1E_EENS_8epilogue10collective6detail29Sm90TmaWarpSpecializedAdapterINS1L_15DefaultEpilogueISI_SK_SK_NS1K_6thread17LinearCombinationISI_Li1EffLNS1P_9ScaleType4KindE0ELNS_15FloatRoundStyleE2ESI_EENS1_15EpilogueDefaultEEEEEvvEEEEvNT_6ParamsE --------------------------
	.section	.nv.info._ZN7cutlass13device_kernelINS_4gemm6kernel13GemmUniversalIN4cute5tupleIJiiiiEEENS1_10collective13CollectiveMmaINS1_34MainloopSm90TmaGmmaWarpSpecializedILi6ENS5_IJNS4_1CILi1EEESB_SB_EEENS1_35KernelTmaWarpSpecializedCooperativeEEENS5_IJNSA_ILi128EEESF_NSA_ILi64EEEEEENS_6half_tENS5_IJSB_llEEESI_NS5_IJlSB_lEEENS4_8TiledMMAINS4_8MMA_AtomIJNS4_4SM904GMMA26MMA_64x128x16_F32F16F16_SSILNSO_5MajorE1ELSQ_0ELNSO_7ScaleInE1ELSR_1EEEEEENS4_6LayoutINS5_IJNSA_ILi2EEESB_SB_EEENS5_IJSB_NSA_ILi0EEESX_EEEEENS5_IJNS4_10UnderscoreES10_S10_EEEEENS4_13SM90_TMA_LOADENS4_14ComposedLayoutINS4_7SwizzleILi3ELi4ELi3EEENS4_18smem_ptr_flag_bitsILi16EEENSU_INS5_IJSG_NSA_ILi8EEEEEENS5_IJSB_SG_EEEEEEEvNS4_8identityES13_NS14_IS16_S18_NSU_INS5_IJS19_SG_EEENS5_IJSG_SB_EEEEEEEvS1E_EENS_8epilogue10collective6detail29Sm90TmaWarpSpecializedAdapterINS1L_15DefaultEpilogueISI_SK_SK_NS1K_6thread17LinearCombinationISI_Li1EffLNS1P_9ScaleType4KindE0ELNS_15FloatRoundStyleE2ESI_EENS1_15EpilogueDefaultEEEEEvvEEEEvNT_6ParamsE,"",@"SHT_CUDA_INFO"
	.sectionflags	@""
	.align	4


	//----- nvinfo : EIATTR_CUDA_API_VERSION
	.align		4
        /*0000*/ 	.byte	0x04, 0x37
        /*0002*/ 	.short	(.L_21 - .L_20)
.L_20:
        /*0004*/ 	.word	0x00000082


	//----- nvinfo : EIATTR_KPARAM_INFO
	.align		4
.L_21:
        /*0008*/ 	.byte	0x04, 0x17
        /*000a*/ 	.short	(.L_23 - .L_22)
.L_22:
        /*000c*/ 	.word	0x00000000
        /*0010*/ 	.short	0x0000
        /*0012*/ 	.short	0x0070
        /*0014*/ 	.byte	0x00, 0xf0, 0x01, 0x10


	//----- nvinfo : EIATTR_SPARSE_MMA_MASK
	.align		4
.L_23:
        /*0018*/ 	.byte	0x03, 0x50
        /*001a*/ 	.short	0x0000


	//----- nvinfo : EIATTR_MAXREG_COUNT
	.align		4
        /*001c*/ 	.byte	0x03, 0x1b
        /*001e*/ 	.short	0x00a8


	//----- nvinfo : EIATTR_NUM_BARRIERS
	.align		4
        /*0020*/ 	.byte	0x02, 0x4c
        /*0022*/ 	.byte	0x01
	.zero		1


	//----- nvinfo : EIATTR_EXTERNS
	.align		4
        /*0024*/ 	.byte	0x04, 0x0f
        /*0026*/ 	.short	(.L_25 - .L_24)


	//   ....[0]....
	.align		4
.L_24:
        /*0028*/ 	.word	index@(__assertfail)


	//----- nvinfo : EIATTR_MERCURY_ISA_VERSION
	.align		4
.L_25:
        /*002c*/ 	.byte	0x03, 0x5f
        /*002e*/ 	.short	0x0101


	//----- nvinfo : EIATTR_INT_WARP_WIDE_INSTR_OFFSETS
	.align		4
        /*0030*/ 	.byte	0x04, 0x31
        /*0032*/ 	.short	(.L_27 - .L_26)


	//   ....[0]....
.L_26:
        /*0034*/ 	.word	0x00000430


	//   ....[1]....
        /*0038*/ 	.word	0x00000440


	//   ....[2]....
        /*003c*/ 	.word	0x00000500


	//----- nvinfo : EIATTR_COOP_GROUP_MASK_REGIDS
	.align		4
.L_27:
        /*0040*/ 	.byte	0x04, 0x29
        /*0042*/ 	.short	(.L_29 - .L_28)


	//   ....[0]....
.L_28:
        /*0044*/ 	.word	0xffffffff


	//   ....[1]....
        /*0048*/ 	.word	0xffffffff


	//   ....[2]....
        /*004c*/ 	.word	0xffffffff


	//   ....[3]....
        /*0050*/ 	.word	0xffffffff


	//   ....[4]....
        /*0054*/ 	.word	0xffffffff


	//----- nvinfo : EIATTR_COOP_GROUP_INSTR_OFFSETS
	.align		4
.L_29:
        /*0058*/ 	.byte	0x04, 0x28
        /*005a*/ 	.short	(.L_31 - .L_30)


	//   ....[0]....
.L_30:
        /*005c*/ 	.word	0x00000060


	//   ....[1]....
        /*0060*/ 	.word	0x00000070


	//   ....[2]....
        /*0064*/ 	.word	0x00000130


	//   ....[3]....
        /*0068*/ 	.word	0x00000300


	//   ....[4]....
        /*006c*/ 	.word	0x00001200


	//----- nvinfo : EIATTR_REG_RECONFIG
	.align		4
.L_31:
        /*0070*/ 	.byte	0x01, 0x54
	.zero		2


	//----- nvinfo : EIATTR_SYSCALL_OFFSETS
	.align		4
        /*0074*/ 	.byte	0x04, 0x46
        /*0076*/ 	.short	(.L_33 - .L_32)


	//   ....[0]....
.L_32:
        /*0078*/ 	.word	0x000013e0


	//----- nvinfo : EIATTR_MBARRIER_INSTR_OFFSETS
	.align		4
.L_33:
        /*007c*/ 	.byte	0x04, 0x39
        /*007e*/ 	.short	(.L_35 - .L_34)


	//   ....[0]....
.L_34:
        /*0080*/ 	.word	0x00000230
        /*0084*/ 	.word	0x000000ff
        /*0088*/ 	.word	0x00000000
        /*008c*/ 	.short	0x0100
        /*008e*/ 	.byte	0x08
	.zero		1


	//   ....[1]....
        /*0090*/ 	.word	0x00000240
        /*0094*/ 	.word	0x000000ff
        /*0098*/ 	.word	0x00000030
        /*009c*/ 	.short	0x0100
        /*009e*/ 	.byte	0x08
	.zero		1


	//   ....[2]....
        /*00a0*/ 	.word	0x00000250
        /*00a4*/ 	.word	0x000000ff
        /*00a8*/ 	.word	0x00000008
        /*00ac*/ 	.short	0x0100
        /*00ae*/ 	.byte	0x08
	.zero		1


	//   ....[3]....
        /*00b0*/ 	.word	0x00000260
        /*00b4*/ 	.word	0x000000ff
        /*00b8*/ 	.word	0x00000038
        /*00bc*/ 	.short	0x0100
        /*00be*/ 	.byte	0x08
	.zero		1


	//   ....[4]....
        /*00c0*/ 	.word	0x00000270
        /*00c4*/ 	.word	0x000000ff
        /*00c8*/ 	.word	0x00000010
        /*00cc*/ 	.short	0x0100
        /*00ce*/ 	.byte	0x08
	.zero		1


	//   ....[5]....
        /*00d0*/ 	.word	0x00000280
        /*00d4*/ 	.word	0x000000ff
        /*00d8*/ 	.word	0x00000040
        /*00dc*/ 	.short	0x0100
        /*00de*/ 	.byte	0x08
	.zero		1


	//   ....[6]....
        /*00e0*/ 	.word	0x00000290
        /*00e4*/ 	.word	0x000000ff
        /*00e8*/ 	.word	0x00000018
        /*00ec*/ 	.short	0x0100
        /*00ee*/ 	.byte	0x08
	.zero		1


	//   ....[7]....
        /*00f0*/ 	.word	0x000002a0
        /*00f4*/ 	.word	0x000000ff
        /*00f8*/ 	.word	0x00000048
        /*00fc*/ 	.short	0x0100
        /*00fe*/ 	.byte	0x08
	.zero		1


	//   ....[8]....
        /*0100*/ 	.word	0x000002b0
        /*0104*/ 	.word	0x000000ff
        /*0108*/ 	.word	0x00000020
        /*010c*/ 	.short	0x0100
        /*010e*/ 	.byte	0x08
	.zero		1


	//   ....[9]....
        /*0110*/ 	.word	0x000002c0
        /*0114*/ 	.word	0x000000ff
        /*0118*/ 	.word	0x00000050
        /*011c*/ 	.short	0x0100
        /*011e*/ 	.byte	0x08
	.zero		1


	//   ....[10]....
        /*0120*/ 	.word	0x000002d0
        /*0124*/ 	.word	0x000000ff
        /*0128*/ 	.word	0x00000028
        /*012c*/ 	.short	0x0100
        /*012e*/ 	.byte	0x08
	.zero		1


	//   ....[11]....
        /*0130*/ 	.word	0x000002e0
        /*0134*/ 	.word	0x000000ff
        /*0138*/ 	.word	0x00000058
        /*013c*/ 	.short	0x0100
        /*013e*/ 	.byte	0x08
	.zero		1


	//   ....[12]....
        /*0140*/ 	.word	0x00000580
        /*0144*/ 	.word	0x000000ff
        /*0148*/ 	.word	0x00000070
        /*014c*/ 	.short	0x0100
        /*014e*/ 	.byte	0x08
	.zero		1


	//   ....[13]....
        /*0150*/ 	.word	0x00000600
        /*0154*/ 	.word	0x000000ff
        /*0158*/ 	.word	0x00000078
        /*015c*/ 	.short	0x0100
        /*015e*/ 	.byte	0x08
	.zero		1


	//   ....[14]....
        /*0160*/ 	.word	0x00001460
        /*0164*/ 	.word	0x00000003
        /*0168*/ 	.word	0x00000000
        /*016c*/ 	.short	0x010a
        /*016e*/ 	.byte	0x3f
	.zero		1


	//   ....[15]....
        /*0170*/ 	.word	0x000014c0
        /*0174*/ 	.word	0x00000003
        /*0178*/ 	.word	0x00000000
        /*017c*/ 	.short	0x010a
        /*017e*/ 	.byte	0x3f
	.zero		1


	//   ....[16]....
        /*0180*/ 	.word	0x00001810
        /*0184*/ 	.word	0x000000ff
        /*0188*/ 	.word	0x00000000
        /*018c*/ 	.short	0x010a
        /*018e*/ 	.byte	0x07
	.zero		1


	//   ....[17]....
        /*0190*/ 	.word	0x00001850
        /*0194*/ 	.word	0x000000ff
        /*0198*/ 	.word	0x00000000
        /*019c*/ 	.short	0x010a
        /*019e*/ 	.byte	0x07
	.zero		1


	//   ....[18]....
        /*01a0*/ 	.word	0x00001ab0
        /*01a4*/ 	.word	0x000000ff
        /*01a8*/ 	.word	0x00000000
        /*01ac*/ 	.short	0x0101
        /*01ae*/ 	.byte	0x07
	.zero		1


	//   ....[19]....
        /*01b0*/ 	.word	0x00001c90
        /*01b4*/ 	.word	0x000000ff
        /*01b8*/ 	.word	0x00000000
        /*01bc*/ 	.short	0x0101
        /*01be*/ 	.byte	0x06
	.zero		1


	//   ....[20]....
        /*01c0*/ 	.word	0x00006e70
        /*01c4*/ 	.word	0x0000000e
        /*01c8*/ 	.word	0x00000030
        /*01cc*/ 	.short	0x010a
        /*01ce*/ 	.byte	0x3f
	.zero		1


	//   ....[21]....
        /*01d0*/ 	.word	0x00007240
        /*01d4*/ 	.word	0x00000006
        /*01d8*/ 	.word	0x00000078
        /*01dc*/ 	.short	0x0101
        /*01de*/ 	.byte	0x3f
	.zero		1


	//   ....[22]....
        /*01e0*/ 	.word	0x00007960
        /*01e4*/ 	.word	0x00000007
        /*01e8*/ 	.word	0x00000000
        /*01ec*/ 	.short	0x010a
        /*01ee*/ 	.byte	0x3f
	.zero		1


	//   ....[23]....
        /*01f0*/ 	.word	0x000079e0
        /*01f4*/ 	.word	0x00000009
        /*01f8*/ 	.word	0x00000000
        /*01fc*/ 	.short	0x010a
        /*01fe*/ 	.byte	0x3f
	.zero		1


	//   ....[24]....
        /*0200*/ 	.word	0x00007a70
        /*0204*/ 	.word	0x00000006
        /*0208*/ 	.word	0x00000000
        /*020c*/ 	.short	0x010a
        /*020e*/ 	.byte	0x3f
	.zero		1


	//   ....[25]....
        /*0210*/ 	.word	0x00007b00
        /*0214*/ 	.word	0x00000009
        /*0218*/ 	.word	0x00000000
        /*021c*/ 	.short	0x010a
        /*021e*/ 	.byte	0x3f
	.zero		1


	//   ....[26]....
        /*0220*/ 	.word	0x00007b90
        /*0224*/ 	.word	0x00000006
        /*0228*/ 	.word	0x00000000
        /*022c*/ 	.short	0x010a
        /*022e*/ 	.byte	0x3f
	.zero		1


	//   ....[27]....
        /*0230*/ 	.word	0x00007c20
        /*0234*/ 	.word	0x00000003
        /*0238*/ 	.word	0x00000000
        /*023c*/ 	.short	0x010a
        /*023e*/ 	.byte	0x3f
	.zero		1


	//   ....[28]....
        /*0240*/ 	.word	0x00007c80
        /*0244*/ 	.word	0x00000003
        /*0248*/ 	.word	0x00000000
        /*024c*/ 	.short	0x010a
        /*024e*/ 	.byte	0x3f
	.zero		1


	//   ....[29]....
        /*0250*/ 	.word	0x00007ce0
        /*0254*/ 	.word	0x00000004
        /*0258*/ 	.word	0x00000000
        /*025c*/ 	.short	0x010a
        /*025e*/ 	.byte	0x3f
	.zero		1


	//   ....[30]....
        /*0260*/ 	.word	0x00007db0
        /*0264*/ 	.word	0x0000000e
        /*0268*/ 	.word	0x00000030
        /*026c*/ 	.short	0x010a
        /*026e*/ 	.byte	0x3f
	.zero		1


	//   ....[31]....
        /*0270*/ 	.word	0x00007e80
        /*0274*/ 	.word	0x00000007
        /*0278*/ 	.word	0x00000000
        /*027c*/ 	.short	0x010a
        /*027e*/ 	.byte	0x3f
	.zero		1


	//   ....[32]....
        /*0280*/ 	.word	0x00007ed0
        /*0284*/ 	.word	0x00000009
        /*0288*/ 	.word	0x00000000
        /*028c*/ 	.short	0x010a
        /*028e*/ 	.byte	0x3f
	.zero		1


	//   ....[33]....
        /*0290*/ 	.word	0x00007f20
        /*0294*/ 	.word	0x00000006
        /*0298*/ 	.word	0x00000000
        /*029c*/ 	.short	0x010a
        /*029e*/ 	.byte	0x3f
	.zero		1


	//   ....[34]....
        /*02a0*/ 	.word	0x00007f70
        /*02a4*/ 	.word	0x00000009
        /*02a8*/ 	.word	0x00000000
        /*02ac*/ 	.short	0x010a
        /*02ae*/ 	.byte	0x3f
	.zero		1


	//   ....[35]....
        /*02b0*/ 	.word	0x00007fc0
        /*02b4*/ 	.word	0x00000006
        /*02b8*/ 	.word	0x00000000
        /*02bc*/ 	.short	0x010a
        /*02be*/ 	.byte	0x3f
	.zero		1


	//----- nvinfo : EIATTR_NUM_MBARRIERS
	.align		4
.L_35:
        /*02c0*/ 	.byte	0x03, 0x38
        /*02c2*/ 	.short	0x000e


	//----- nvinfo : EIATTR_EXIT_INSTR_OFFSETS
	.align		4
        /*02c4*/ 	.byte	0x04, 0x1c
        /*02c6*/ 	.short	(.L_37 - .L_36)


	//   ....[0]....
.L_36:
        /*02c8*/ 	.word	0x000006a0


	//   ....[1]....
        /*02cc*/ 	.word	0x00000f60


	//   ....[2]....
        /*02d0*/ 	.word	0x00006530


	//   ....[3]....
        /*02d4*/ 	.word	0x00006b60


	//   ....[4]....
        /*02d8*/ 	.word	0x00007c70


	//----- nvinfo : EIATTR_MAX_THREADS
	.align		4
.L_37:
        /*02dc*/ 	.byte	0x04, 0x05
        /*02de*/ 	.short	(.L_39 - .L_38)
.L_38:
        /*02e0*/ 	.word	0x00000180
        /*02e4*/ 	.word	0x00000001
        /*02e8*/ 	.word	0x00000001


	//----- nvinfo : EIATTR_CRS_STACK_SIZE
	.align		4
.L_39:
        /*02ec*/ 	.byte	0x04, 0x1e
        /*02ee*/ 	.short	(.L_41 - .L_40)
.L_40:
        /*02f0*/ 	.word	0x00000000


	//----- nvinfo : EIATTR_CBANK_PARAM_SIZE
	.align		4
.L_41:
        /*02f4*/ 	.byte	0x03, 0x19
        /*02f6*/ 	.short	0x0470


	//----- nvinfo : EIATTR_PARAM_CBANK
	.align		4
        /*02f8*/ 	.byte	0x04, 0x0a
        /*02fa*/ 	.short	(.L_43 - .L_42)
	.align		4
.L_42:
        /*02fc*/ 	.word	index@(.nv.constant0._ZN7cutlass13device_kernelINS_4gemm6kernel13GemmUniversalIN4cute5tupleIJiiiiEEENS1_10collective13CollectiveMmaINS1_34MainloopSm90TmaGmmaWarpSpecializedILi6ENS5_IJNS4_1CILi1EEESB_SB_EEENS1_35KernelTmaWarpSpecializedCooperativeEEENS5_IJNSA_ILi128EEESF_NSA_ILi64EEEEEENS_6half_tENS5_IJSB_llEEESI_NS5_IJlSB_lEEENS4_8TiledMMAINS4_8MMA_AtomIJNS4_4SM904GMMA26MMA_64x128x16_F32F16F16_SSILNSO_5MajorE1ELSQ_0ELNSO_7ScaleInE1ELSR_1EEEEEENS4_6LayoutINS5_IJNSA_ILi2EEESB_SB_EEENS5_IJSB_NSA_ILi0EEESX_EEEEENS5_IJNS4_10UnderscoreES10_S10_EEEEENS4_13SM90_TMA_LOADENS4_14ComposedLayoutINS4_7SwizzleILi3ELi4ELi3EEENS4_18smem_ptr_flag_bitsILi16EEENSU_INS5_IJSG_NSA_ILi8EEEEEENS5_IJSB_SG_EEEEEEEvNS4_8identityES13_NS14_IS16_S18_NSU_INS5_IJS19_SG_EEENS5_IJSG_SB_EEEEEEEvS1E_EENS_8epilogue10collective6detail29Sm90TmaWarpSpecializedAdapterINS1L_15DefaultEpilogueISI_SK_SK_NS1K_6thread17LinearCombinationISI_Li1EffLNS1P_9ScaleType4KindE0ELNS_15FloatRoundStyleE2ESI_EENS1_15EpilogueDefaultEEEEEvvEEEEvNT_6ParamsE)
        /*0300*/ 	.short	0x0210
        /*0302*/ 	.short	0x0470


	//----- nvinfo : EIATTR_SW_WAR
	.align		4
.L_43:
        /*0304*/ 	.byte	0x04, 0x36
        /*0306*/ 	.short	(.L_45 - .L_44)
.L_44:
        /*0308*/ 	.word	0x00000008
.L_45:


//--------------------- .nv.callgraph             --------------------------
	.section	.nv.callgraph,"",@"SHT_CUDA_CALLGRAPH"
	.align	4
	.sectionentsize	8
	.align		4
        /*0000*/ 	.word	0x00000000
	.align		4
        /*0004*/ 	.word	0xffffffff
	.align		4
        /*0008*/ 	.word	index@(_ZN7cutlass13device_kernelINS_4gemm6kernel13GemmUniversalIN4cute5tupleIJiiiiEEENS1_10collective13CollectiveMmaINS1_34MainloopSm90TmaGmmaWarpSpecializedILi6ENS5_IJNS4_1CILi1EEESB_SB_EEENS1_35KernelTmaWarpSpecializedCooperativeEEENS5_IJNSA_ILi128EEESF_NSA_ILi64EEEEEENS_6half_tENS5_IJSB_llEEESI_NS5_IJlSB_lEEENS4_8TiledMMAINS4_8MMA_AtomIJNS4_4SM904GMMA26MMA_64x128x16_F32F16F16_SSILNSO_5MajorE1ELSQ_0ELNSO_7ScaleInE1ELSR_1EEEEEENS4_6LayoutINS5_IJNSA_ILi2EEESB_SB_EEENS5_IJSB_NSA_ILi0EEESX_EEEEENS5_IJNS4_10UnderscoreES10_S10_EEEEENS4_13SM90_TMA_LOADENS4_14ComposedLayoutINS4_7SwizzleILi3ELi4ELi3EEENS4_18smem_ptr_flag_bitsILi16EEENSU_INS5_IJSG_NSA_ILi8EEEEEENS5_IJSB_SG_EEEEEEEvNS4_8identityES13_NS14_IS16_S18_NSU_INS5_IJS19_SG_EEENS5_IJSG_SB_EEEEEEEvS1E_EENS_8epilogue10collective6detail29Sm90TmaWarpSpecializedAdapterINS1L_15DefaultEpilogueISI_SK_SK_NS1K_6thread17LinearCombinationISI_Li1EffLNS1P_9ScaleType4KindE0ELNS_15FloatRoundStyleE2ESI_EENS1_15EpilogueDefaultEEEEEvvEEEEvNT_6ParamsE)
	.align		4
        /*000c*/ 	.word	index@(__assertfail)
	.align		4
        /*0010*/ 	.word	0x00000000
	.align		4
        /*0014*/ 	.word	0xfffffffe
	.align		4
        /*0018*/ 	.word	0x00000000
	.align		4
        /*001c*/ 	.word	0xfffffffd
	.align		4
        /*0020*/ 	.word	0x00000000
	.align		4
        /*0024*/ 	.word	0xfffffffc


//--------------------- .nv.constant4             --------------------------
	.section	.nv.constant4,"a",@progbits
	.align	8
	.align		8
.nv.constant4:
        /*0000*/ 	.dword	__assertfail
	.align		8
        /*0008*/ 	.dword	__unnamed_1
	.align		8
        /*0010*/ 	.dword	_ZN40_INTERNAL_2033f6e2_4_k_cu_cdd85e77_310264cuda3std3__45__cpo5beginE
	.align		8
        /*0018*/ 	.dword	_ZN40_INTERNAL_2033f6e2_4_k_cu_cdd85e77_310264cuda3std3__45__cpo3endE
	.align		8
        /*0020*/ 	.dword	_ZN40_INTERNAL_2033f6e2_4_k_cu_cdd85e77_310264cuda3std3__45__cpo6cbeginE
	.align		8
        /*0028*/ 	.dword	_ZN40_INTERNAL_2033f6e2_4_k_cu_cdd85e77_310264cuda3std3__45__cpo4cendE
	.align		8
        /*0030*/ 	.dword	_ZN40_INTERNAL_2033f6e2_4_k_cu_cdd85e77_310264cuda3std3__442_GLOBAL__N__2033f6e2_4_k_cu_cdd85e77_310266ignoreE
	.align		8
        /*0038*/ 	.dword	_ZN40_INTERNAL_2033f6e2_4_k_cu_cdd85e77_310264cuda3std3__419piecewise_constructE
	.align		8
        /*0040*/ 	.dword	_ZN40_INTERNAL_2033f6e2_4_k_cu_cdd85e77_310264cuda3std3__48in_placeE
	.align		8
        /*0048*/ 	.dword	_ZN40_INTERNAL_2033f6e2_4_k_cu_cdd85e77_310264cuda3std6ranges3__45__cpo4swapE
	.align		8
        /*0050*/ 	.dword	_ZN40_INTERNAL_2033f6e2_4_k_cu_cdd85e77_310264cuda3std6ranges3__45__cpo9iter_moveE
	.align		8
        /*0058*/ 	.dword	_ZN40_INTERNAL_2033f6e2_4_k_cu_cdd85e77_310264cute7productE
	.align		8
        /*0060*/ 	.dword	_ZN40_INTERNAL_2033f6e2_4_k_cu_cdd85e77_310264cute1_E
	.align		8
        /*0068*/ 	.dword	$str$22
	.align		8
        /*0070*/ 	.dword	$str$23


//--------------------- .text._ZN7cutlass13device_kernelINS_4gemm6kernel13GemmUniversalIN4cute5tupleIJiiiiEEENS1_10collective13CollectiveMmaINS1_34MainloopSm90TmaGmmaWarpSpecializedILi6ENS5_IJNS4_1CILi1EEESB_SB_EEENS1_35KernelTmaWarpSpecializedCooperativeEEENS5_IJNSA_ILi128EEESF_NSA_ILi64EEEEEENS_6half_tENS5_IJSB_llEEESI_NS5_IJlSB_lEEENS4_8TiledMMAINS4_8MMA_AtomIJNS4_4SM904GMMA26MMA_64x128x16_F32F16F16_SSILNSO_5MajorE1ELSQ_0ELNSO_7ScaleInE1ELSR_1EEEEEENS4_6LayoutINS5_IJNSA_ILi2EEESB_SB_EEENS5_IJSB_NSA_ILi0EEESX_EEEEENS5_IJNS4_10UnderscoreES10_S10_EEEEENS4_13SM90_TMA_LOADENS4_14ComposedLayoutINS4_7SwizzleILi3ELi4ELi3EEENS4_18smem_ptr_flag_bitsILi16EEENSU_INS5_IJSG_NSA_ILi8EEEEEENS5_IJSB_SG_EEEEEEEvNS4_8identityES13_NS14_IS16_S18_NSU_INS5_IJS19_SG_EEENS5_IJSG_SB_EEEEEEEvS1E_EENS_8epilogue10collective6detail29Sm90TmaWarpSpecializedAdapterINS1L_15DefaultEpilogueISI_SK_SK_NS1K_6thread17LinearCombinationISI_Li1EffLNS1P_9ScaleType4KindE0ELNS_15FloatRoundStyleE2ESI_EENS1_15EpilogueDefaultEEEEEvvEEEEvNT_6ParamsE --------------------------
	.section	.text._ZN7cutlass13device_kernelINS_4gemm6kernel13GemmUniversalIN4cute5tupleIJiiiiEEENS1_10collective13CollectiveMmaINS1_34MainloopSm90TmaGmmaWarpSpecializedILi6ENS5_IJNS4_1CILi1EEESB_SB_EEENS1_35KernelTmaWarpSpecializedCooperativeEEENS5_IJNSA_ILi128EEESF_NSA_ILi64EEEEEENS_6half_tENS5_IJSB_llEEESI_NS5_IJlSB_lEEENS4_8TiledMMAINS4_8MMA_AtomIJNS4_4SM904GMMA26MMA_64x128x16_F32F16F16_SSILNSO_5MajorE1ELSQ_0ELNSO_7ScaleInE1ELSR_1EEEEEENS4_6LayoutINS5_IJNSA_ILi2EEESB_SB_EEENS5_IJSB_NSA_ILi0EEESX_EEEEENS5_IJNS4_10UnderscoreES10_S10_EEEEENS4_13SM90_TMA_LOADENS4_14ComposedLayoutINS4_7SwizzleILi3ELi4ELi3EEENS4_18smem_ptr_flag_bitsILi16EEENSU_INS5_IJSG_NSA_ILi8EEEEEENS5_IJSB_SG_EEEEEEEvNS4_8identityES13_NS14_IS16_S18_NSU_INS5_IJS19_SG_EEENS5_IJSG_SB_EEEEEEEvS1E_EENS_8epilogue10collective6detail29Sm90TmaWarpSpecializedAdapterINS1L_15DefaultEpilogueISI_SK_SK_NS1K_6thread17LinearCombinationISI_Li1EffLNS1P_9ScaleType4KindE0ELNS_15FloatRoundStyleE2ESI_EENS1_15EpilogueDefaultEEEEEvvEEEEvNT_6ParamsE,"ax",@progbits
	.align	128
.text._ZN7cutlass13device_kernelINS_4gemm6kernel13GemmUniversalIN4cute5tupleIJiiiiEEENS1_10collective13CollectiveMmaINS1_34MainloopSm90TmaGmmaWarpSpecializedILi6ENS5_IJNS4_1CILi1EEESB_SB_EEENS1_35KernelTmaWarpSpecializedCooperativeEEENS5_IJNSA_ILi128EEESF_NSA_ILi64EEEEEENS_6half_tENS5_IJSB_llEEESI_NS5_IJlSB_lEEENS4_8TiledMMAINS4_8MMA_AtomIJNS4_4SM904GMMA26MMA_64x128x16_F32F16F16_SSILNSO_5MajorE1ELSQ_0ELNSO_7ScaleInE1ELSR_1EEEEEENS4_6LayoutINS5_IJNSA_ILi2EEESB_SB_EEENS5_IJSB_NSA_ILi0EEESX_EEEEENS5_IJNS4_10UnderscoreES10_S10_EEEEENS4_13SM90_TMA_LOADENS4_14ComposedLayoutINS4_7SwizzleILi3ELi4ELi3EEENS4_18smem_ptr_flag_bitsILi16EEENSU_INS5_IJSG_NSA_ILi8EEEEEENS5_IJSB_SG_EEEEEEEvNS4_8identityES13_NS14_IS16_S18_NSU_INS5_IJS19_SG_EEENS5_IJSG_SB_EEEEEEEvS1E_EENS_8epilogue10collective6detail29Sm90TmaWarpSpecializedAdapterINS1L_15DefaultEpilogueISI_SK_SK_NS1K_6thread17LinearCombinationISI_Li1EffLNS1P_9ScaleType4KindE0ELNS_15FloatRoundStyleE2ESI_EENS1_15EpilogueDefaultEEEEEvvEEEEvNT_6ParamsE:
        .type           _ZN7cutlass13device_kernelINS_4gemm6kernel13GemmUniversalIN4cute5tupleIJiiiiEEENS1_10collective13CollectiveMmaINS1_34MainloopSm90TmaGmmaWarpSpecializedILi6ENS5_IJNS4_1CILi1EEESB_SB_EEENS1_35KernelTmaWarpSpecializedCooperativeEEENS5_IJNSA_ILi128EEESF_NSA_ILi64EEEEEENS_6half_tENS5_IJSB_llEEESI_NS5_IJlSB_lEEENS4_8TiledMMAINS4_8MMA_AtomIJNS4_4SM904GMMA26MMA_64x128x16_F32F16F16_SSILNSO_5MajorE1ELSQ_0ELNSO_7ScaleInE1ELSR_1EEEEEENS4_6LayoutINS5_IJNSA_ILi2EEESB_SB_EEENS5_IJSB_NSA_ILi0EEESX_EEEEENS5_IJNS4_10UnderscoreES10_S10_EEEEENS4_13SM90_TMA_LOADENS4_14ComposedLayoutINS4_7SwizzleILi3ELi4ELi3EEENS4_18smem_ptr_flag_bitsILi16EEENSU_INS5_IJSG_NSA_ILi8EEEEEENS5_IJSB_SG_EEEEEEEvNS4_8identityES13_NS14_IS16_S18_NSU_INS5_IJS19_SG_EEENS5_IJSG_SB_EEEEEEEvS1E_EENS_8epilogue10collective6detail29Sm90TmaWarpSpecializedAdapterINS1L_15DefaultEpilogueISI_SK_SK_NS1K_6thread17LinearCombinationISI_Li1EffLNS1P_9ScaleType4KindE0ELNS_15FloatRoundStyleE2ESI_EENS1_15EpilogueDefaultEEEEEvvEEEEvNT_6ParamsE,@function
        .size           _ZN7cutlass13device_kernelINS_4gemm6kernel13GemmUniversalIN4cute5tupleIJiiiiEEENS1_10collective13CollectiveMmaINS1_34MainloopSm90TmaGmmaWarpSpecializedILi6ENS5_IJNS4_1CILi1EEESB_SB_EEENS1_35KernelTmaWarpSpecializedCooperativeEEENS5_IJNSA_ILi128EEESF_NSA_ILi64EEEEEENS_6half_tENS5_IJSB_llEEESI_NS5_IJlSB_lEEENS4_8TiledMMAINS4_8MMA_AtomIJNS4_4SM904GMMA26MMA_64x128x16_F32F16F16_SSILNSO_5MajorE1ELSQ_0ELNSO_7ScaleInE1ELSR_1EEEEEENS4_6LayoutINS5_IJNSA_ILi2EEESB_SB_EEENS5_IJSB_NSA_ILi0EEESX_EEEEENS5_IJNS4_10UnderscoreES10_S10_EEEEENS4_13SM90_TMA_LOADENS4_14ComposedLayoutINS4_7SwizzleILi3ELi4ELi3EEENS4_18smem_ptr_flag_bitsILi16EEENSU_INS5_IJSG_NSA_ILi8EEEEEENS5_IJSB_SG_EEEEEEEvNS4_8identityES13_NS14_IS16_S18_NSU_INS5_IJS19_SG_EEENS5_IJSG_SB_EEEEEEEvS1E_EENS_8epilogue10collective6detail29Sm90TmaWarpSpecializedAdapterINS1L_15DefaultEpilogueISI_SK_SK_NS1K_6thread17LinearCombinationISI_Li1EffLNS1P_9ScaleType4KindE0ELNS_15FloatRoundStyleE2ESI_EENS1_15EpilogueDefaultEEEEEvvEEEEvNT_6ParamsE,(.L_x_198 - _ZN7cutlass13device_kernelINS_4gemm6kernel13GemmUniversalIN4cute5tupleIJiiiiEEENS1_10collective13CollectiveMmaINS1_34MainloopSm90TmaGmmaWarpSpecializedILi6ENS5_IJNS4_1CILi1EEESB_SB_EEENS1_35KernelTmaWarpSpecializedCooperativeEEENS5_IJNSA_ILi128EEESF_NSA_ILi64EEEEEENS_6half_tENS5_IJSB_llEEESI_NS5_IJlSB_lEEENS4_8TiledMMAINS4_8MMA_AtomIJNS4_4SM904GMMA26MMA_64x128x16_F32F16F16_SSILNSO_5MajorE1ELSQ_0ELNSO_7ScaleInE1ELSR_1EEEEEENS4_6LayoutINS5_IJNSA_ILi2EEESB_SB_EEENS5_IJSB_NSA_ILi0EEESX_EEEEENS5_IJNS4_10UnderscoreES10_S10_EEEEENS4_13SM90_TMA_LOADENS4_14ComposedLayoutINS4_7SwizzleILi3ELi4ELi3EEENS4_18smem_ptr_flag_bitsILi16EEENSU_INS5_IJSG_NSA_ILi8EEEEEENS5_IJSB_SG_EEEEEEEvNS4_8identityES13_NS14_IS16_S18_NSU_INS5_IJS19_SG_EEENS5_IJSG_SB_EEEEEEEvS1E_EENS_8epilogue10collective6detail29Sm90TmaWarpSpecializedAdapterINS1L_15DefaultEpilogueISI_SK_SK_NS1K_6thread17LinearCombinationISI_Li1EffLNS1P_9ScaleType4KindE0ELNS_15FloatRoundStyleE2ESI_EENS1_15EpilogueDefaultEEEEEvvEEEEvNT_6ParamsE)
        .other          _ZN7cutlass13device_kernelINS_4gemm6kernel13GemmUniversalIN4cute5tupleIJiiiiEEENS1_10collective13CollectiveMmaINS1_34MainloopSm90TmaGmmaWarpSpecializedILi6ENS5_IJNS4_1CILi1EEESB_SB_EEENS1_35KernelTmaWarpSpecializedCooperativeEEENS5_IJNSA_ILi128EEESF_NSA_ILi64EEEEEENS_6half_tENS5_IJSB_llEEESI_NS5_IJlSB_lEEENS4_8TiledMMAINS4_8MMA_AtomIJNS4_4SM904GMMA26MMA_64x128x16_F32F16F16_SSILNSO_5MajorE1ELSQ_0ELNSO_7ScaleInE1ELSR_1EEEEEENS4_6LayoutINS5_IJNSA_ILi2EEESB_SB_EEENS5_IJSB_NSA_ILi0EEESX_EEEEENS5_IJNS4_10UnderscoreES10_S10_EEEEENS4_13SM90_TMA_LOADENS4_14ComposedLayoutINS4_7SwizzleILi3ELi4ELi3EEENS4_18smem_ptr_flag_bitsILi16EEENSU_INS5_IJSG_NSA_ILi8EEEEEENS5_IJSB_SG_EEEEEEEvNS4_8identityES13_NS14_IS16_S18_NSU_INS5_IJS19_SG_EEENS5_IJSG_SB_EEEEEEEvS1E_EENS_8epilogue10collective6detail29Sm90TmaWarpSpecializedAdapterINS1L_15DefaultEpilogueISI_SK_SK_NS1K_6thread17LinearCombinationISI_Li1EffLNS1P_9ScaleType4KindE0ELNS_15FloatRoundStyleE2ESI_EENS1_15EpilogueDefaultEEEEEvvEEEEvNT_6ParamsE,@"STO_CUDA_ENTRY STV_DEFAULT"
_ZN7cutlass13device_kernelINS_4gemm6kernel13GemmUniversalIN4cute5tupleIJiiiiEEENS1_10collective13CollectiveMmaINS1_34MainloopSm90TmaGmmaWarpSpecializedILi6ENS5_IJNS4_1CILi1EEESB_SB_EEENS1_35KernelTmaWarpSpecializedCooperativeEEENS5_IJNSA_ILi128EEESF_NSA_ILi64EEEEEENS_6half_tENS5_IJSB_llEEESI_NS5_IJlSB_lEEENS4_8TiledMMAINS4_8MMA_AtomIJNS4_4SM904GMMA26MMA_64x128x16_F32F16F16_SSILNSO_5MajorE1ELSQ_0ELNSO_7ScaleInE1ELSR_1EEEEEENS4_6LayoutINS5_IJNSA_ILi2EEESB_SB_EEENS5_IJSB_NSA_ILi0EEESX_EEEEENS5_IJNS4_10UnderscoreES10_S10_EEEEENS4_13SM90_TMA_LOADENS4_14ComposedLayoutINS4_7SwizzleILi3ELi4ELi3EEENS4_18smem_ptr_flag_bitsILi16EEENSU_INS5_IJSG_NSA_ILi8EEEEEENS5_IJSB_SG_EEEEEEEvNS4_8identityES13_NS14_IS16_S18_NSU_INS5_IJS19_SG_EEENS5_IJSG_SB_EEEEEEEvS1E_EENS_8epilogue10collective6detail29Sm90TmaWarpSpecializedAdapterINS1L_15DefaultEpilogueISI_SK_SK_NS1K_6thread17LinearCombinationISI_Li1EffLNS1P_9ScaleType4KindE0ELNS_15FloatRoundStyleE2ESI_EENS1_15EpilogueDefaultEEEEEvvEEEEvNT_6ParamsE:
[----:B------:R-:W0:Y:S01]  /*0000*/  LDC R1, c[0x0][0x28] ;  /* 0x00000a00ff017b82 */ /* 0x000e220000000800 */
[----:B------:R-:W1:Y:S01]  /*0010*/  S2R R3, SR_TID.X ;  /* 0x0000000000037919 */ /* 0x000e620000002100 */
[----:B------:R-:W-:Y:S01]  /*0020*/  ELECT P0, URZ, PT ;  /* 0x00000000003f782f */ /* 0x000fe20003800000 */
[----:B------:R-:W-:Y:S01]  /*0030*/  BSSY B0, `(.L_x_0) ;  /* 0x000000f000007945 */ /* 0x000fe20003800000 */
[--C-:B-1----:R-:W-:Y:S02]  /*0040*/  SHF.R.U32.HI R0, RZ, 0x5, R3.reuse ;  /* 0x00000005ff007819 */ /* 0x102fe40000011603 */
[----:B------:R-:W-:-:S03]  /*0050*/  SHF.R.U32.HI R14, RZ, 0x7, R3 ;  /* 0x00000007ff0e7819 */ /* 0x000fc60000011603 */
[----:B------:R-:W1:Y:S04]  /*0060*/  SHFL.IDX PT, R4, R0, RZ, 0x1f ;  /* 0x00001fff00047589 */ /* 0x000e6800000e0000 */
[----:B------:R2:W3:Y:S01]  /*0070*/  SHFL.IDX PT, R10, R14, RZ, 0x1f ;  /* 0x00001fff0e0a7589 */ /* 0x0004e200000e0000 */
[----:B-1----:R-:W-:-:S13]  /*0080*/  ISETP.NE.OR P0, PT, R4, RZ, !P0 ;  /* 0x000000ff0400720c */ /* 0x002fda0004705670 */
[----:B0-23--:R-:W-:Y:S05]  /*0090*/  @P0 BRA `(.L_x_1) ;  /* 0x0000000000200947 */ /* 0x00dfea0003800000 */
[----:B------:R-:W-:Y:S02]  /*00a0*/  ULDC.64 UR4, c[0x0][0x198] ;  /* 0x0000660000047ab9 */ /* 0x000fe40000000a00 */
[----:B------:R-:W-:Y:S02]  /*00b0*/  UIADD3 UR6, UP0, UR4, 0xf0, URZ ;  /* 0x000000f004067890 */ /* 0x000fe4000ff1e03f */
[----:B------:R-:W-:Y:S02]  /*00c0*/  UIADD3 UR4, UP1, UR4, 0x1f0, URZ ;  /* 0x000001f004047890 */ /* 0x000fe4000ff3e03f */
[----:B------:R-:W-:Y:S02]  /*00d0*/  UIADD3.X UR7, URZ, UR5, URZ, UP0, !UPT ;  /* 0x000000053f077290 */ /* 0x000fe400087fe43f */
[----:B------:R-:W-:-:S07]  /*00e0*/  UIADD3.X UR5, URZ, UR5, URZ, UP1, !UPT ;  /* 0x000000053f057290 */ /* 0x000fce0008ffe43f */
[----:B------:R0:W-:Y:S02]  /*00f0*/  UTMACCTL.PF [UR6] ;  /* 0x00000000060079b9 */ /* 0x0001e40008040000 */
[----:B------:R0:W-:Y:S02]  /*0100*/  UTMACCTL.PF [UR4] ;  /* 0x00000000040079b9 */ /* 0x0001e40008040000 */
[----:B0-----:R-:W-:Y:S01]  /*0110*/  NOP ;  /* 0x0000000000007918 */ /* 0x001fe20000000000 */
.L_x_1:
[----:B------:R-:W-:Y:S05]  /*0120*/  BSYNC B0 ;  /* 0x0000000000007941 */ /* 0x000fea0003800000 */
.L_x_0:
[----:B------:R-:W0:Y:S02]  /*0130*/  SHFL.IDX PT, R2, R0, RZ, 0x1f ;  /* 0x00001fff00027589 */ /* 0x000e2400000e0000 */
[----:B0-----:R-:W-:-:S13]  /*0140*/  ISETP.NE.AND P0, PT, R2, RZ, PT ;  /* 0x000000ff0200720c */ /* 0x001fda0003f05270 */
[----:B------:R-:W-:Y:S05]  /*0150*/  @P0 BRA `(.L_x_2) ;  /* 0x0000000000680947 */ /* 0x000fea0003800000 */
[----:B------:R-:W0:Y:S01]  /*0160*/  S2UR UR8, SR_CgaCtaId ;  /* 0x00000000000879c3 */ /* 0x000e220000008800 */
[----:B------:R-:W-:Y:S01]  /*0170*/  UMOV UR4, 0x400 ;  /* 0x0000040000047882 */ /* 0x000fe20000000000 */
[----:B------:R-:W-:Y:S01]  /*0180*/  UMOV UR5, 0x1 ;  /* 0x0000000100057882 */ /* 0x000fe20000000000 */
[----:B------:R-:W-:Y:S01]  /*0190*/  UMOV UR6, 0x100 ;  /* 0x0000010000067882 */ /* 0x000fe20000000000 */
[----:B------:R-:W-:Y:S01]  /*01a0*/  ELECT P0, URZ, PT ;  /* 0x00000000003f782f */ /* 0x000fe20003800000 */
[----:B------:R-:W-:-:S04]  /*01b0*/  UIADD3 UR6, -UR6, 0x100000, URZ ;  /* 0x0010000006067890 */ /* 0x000fc8000fffe13f */
[----:B------:R-:W-:Y:S02]  /*01c0*/  USHF.L.U32 UR7, UR6, 0xb, URZ ;  /* 0x0000000b06077899 */ /* 0x000fe4000800063f */
[----:B------:R-:W-:Y:S02]  /*01d0*/  USHF.L.U32 UR6, UR6, 0x1, URZ ;  /* 0x0000000106067899 */ /* 0x000fe4000800063f */
[----:B0-----:R-:W-:Y:S02]  /*01e0*/  ULEA UR8, UR8, UR4, 0x18 ;  /* 0x0000000408087291 */ /* 0x001fe4000f8ec03f */
[----:B------:R-:W-:-:S04]  /*01f0*/  UIADD3 UR4, -UR5, 0x100000, URZ ;  /* 0x0010000005047890 */ /* 0x000fc8000fffe13f */
[----:B------:R-:W-:Y:S02]  /*0200*/  USHF.L.U32 UR5, UR4, 0xb, URZ ;  /* 0x0000000b04057899 */ /* 0x000fe4000800063f */
[----:B------:R-:W-:Y:S01]  /*0210*/  USHF.L.U32 UR4, UR4, 0x1, URZ ;  /* 0x0000000104047899 */ /* 0x000fe2000800063f */
[----:B------:R-:W0:Y:S11]  /*0220*/  FENCE.VIEW.ASYNC.S ;  /* 0x00000000000073c6 */ /* 0x000e360000000000 */
[----:B0-----:R0:W1:Y:S01]  /*0230*/  SYNCS.EXCH.64 URZ, [UR8], UR4 ;  /* 0x00000004083f75b2 */ /* 0x0010620008000100 */
[----:B------:R0:W2:Y:S01]  /*0240*/  SYNCS.EXCH.64 URZ, [UR8+0x30], UR6 ;  /* 0x00003006083f75b2 */ /* 0x0000a20008000100 */
[----:B------:R0:W3:Y:S01]  /*0250*/  SYNCS.EXCH.64 URZ, [UR8+0x8], UR4 ;  /* 0x00000804083f75b2 */ /* 0x0000e20008000100 */
[----:B------:R0:W4:Y:S01]  /*0260*/  SYNCS.EXCH.64 URZ, [UR8+0x38], UR6 ;  /* 0x00003806083f75b2 */ /* 0x0001220008000100 */
[----:B------:R0:W0:Y:S01]  /*0270*/  SYNCS.EXCH.64 URZ, [UR8+0x10], UR4 ;  /* 0x00001004083f75b2 */ /* 0x0000220008000100 */
[----:B------:R0:W0:Y:S01]  /*0280*/  SYNCS.EXCH.64 URZ, [UR8+0x40], UR6 ;  /* 0x00004006083f75b2 */ /* 0x0000220008000100 */
[----:B------:R0:W0:Y:S01]  /*0290*/  SYNCS.EXCH.64 URZ, [UR8+0x18], UR4 ;  /* 0x00001804083f75b2 */ /* 0x0000220008000100 */
[----:B------:R0:W0:Y:S01]  /*02a0*/  SYNCS.EXCH.64 URZ, [UR8+0x48], UR6 ;  /* 0x00004806083f75b2 */ /* 0x0000220008000100 */
[----:B------:R0:W0:Y:S01]  /*02b0*/  SYNCS.EXCH.64 URZ, [UR8+0x20], UR4 ;  /* 0x00002004083f75b2 */ /* 0x0000220008000100 */
[----:B------:R0:W0:Y:S01]  /*02c0*/  SYNCS.EXCH.64 URZ, [UR8+0x50], UR6 ;  /* 0x00005006083f75b2 */ /* 0x0000220008000100 */
[----:B------:R0:W0:Y:S01]  /*02d0*/  SYNCS.EXCH.64 URZ, [UR8+0x28], UR4 ;  /* 0x00002804083f75b2 */ /* 0x0000220008000100 */
[----:B------:R0:W0:Y:S01]  /*02e0*/  SYNCS.EXCH.64 URZ, [UR8+0x58], UR6 ;  /* 0x00005806083f75b2 */ /* 0x0000220008000100 */
[----:B------:R-:W-:Y:S01]  /*02f0*/  NOP ;  /* 0x0000000000007918 */ /* 0x000fe20000000000 */
.L_x_2:
[----:B------:R-:W5:Y:S01]  /*0300*/  SHFL.IDX PT, R0, R0, RZ, 0x1f ;  /* 0x00001fff00007589 */ /* 0x000f6200000e0000 */
[----:B------:R-:W-:Y:S01]  /*0310*/  ELECT P0, URZ, PT ;  /* 0x00000000003f782f */ /* 0x000fe20003800000 */
[----:B------:R-:W1:Y:S01]  /*0320*/  LDC R2, c[0x0][0x65c] ;  /* 0x00019700ff027b82 */ /* 0x000e620000000800 */
[----:B------:R-:W-:Y:S01]  /*0330*/  SHF.R.S32.HI R7, RZ, 0x1f, R4 ;  /* 0x0000001fff077819 */ /* 0x000fe20000011404 */
[----:B------:R-:W2:Y:S01]  /*0340*/  S2R R5, SR_CTAID.Y ;  /* 0x0000000000057919 */ /* 0x000ea20000002600 */
[----:B0-----:R-:W-:Y:S01]  /*0350*/  UMOV UR4, 0x20 ;  /* 0x0000002000047882 */ /* 0x001fe20000000000 */
[----:B------:R-:W-:Y:S01]  /*0360*/  NOP ;  /* 0x0000000000007918 */ /* 0x000fe20000000000 */
[----:B------:R-:W-:Y:S01]  /*0370*/  LEA.HI R7, R7, R4, RZ, 0x2 ;  /* 0x0000000407077211 */ /* 0x000fe200078f10ff */
[----:B------:R-:W0:Y:S01]  /*0380*/  S2R R6, SR_CTAID.X ;  /* 0x0000000000067919 */ /* 0x000e220000002500 */
[----:B------:R-:W-:Y:S01]  /*0390*/  ISETP.NE.AND P2, PT, R10, RZ, PT ;  /* 0x000000ff0a00720c */ /* 0x000fe20003f45270 */
[----:B------:R-:W-:Y:S01]  /*03a0*/  NOP ;  /* 0x0000000000007918 */ /* 0x000fe20000000000 */
[----:B------:R-:W-:-:S02]  /*03b0*/  LOP3.LUT R7, R7, 0xfffffffc, RZ, 0xc0, !PT ;  /* 0xfffffffc07077812 */ /* 0x000fc400078ec0ff */
[----:B-----5:R-:W-:Y:S02]  /*03c0*/  ISETP.NE.OR P0, PT, R0, RZ, !P0 ;  /* 0x000000ff0000720c */ /* 0x020fe40004705670 */
[----:B-1----:R-:W-:-:S04]  /*03d0*/  ISETP.NE.AND P3, PT, R2, 0x1, PT ;  /* 0x000000010200780c */ /* 0x002fc80003f65270 */
[----:B------:R-:W-:Y:S01]  /*03e0*/  P2R R0, PR, RZ, 0x8 ;  /* 0x00000008ff007803 */ /* 0x000fe20000000000 */
[----:B------:R-:W-:Y:S01]  /*03f0*/  IMAD.IADD R0, R4, 0x1, -R7 ;  /* 0x0000000104007824 */ /* 0x000fe200078e0a07 */
[----:B------:R-:W-:Y:S01]  /*0400*/  LOP3.LUT R4, R3, 0x7f, RZ, 0xc0, !PT ;  /* 0x0000007f03047812 */ /* 0x000fe200078ec0ff */
[----:B------:R-:W-:-:S03]  /*0410*/  IMAD.MOV.U32 R7, RZ, RZ, RZ ;  /* 0x000000ffff077224 */ /* 0x000fc600078e00ff */
[----:B------:R-:W-:Y:S01]  /*0420*/  ISETP.NE.AND P1, PT, R0, 0x3, PT ;  /* 0x000000030000780c */ /* 0x000fe20003f25270 */
[----:B------:R-:W-:Y:S01]  /*0430*/  VOTEU.ALL UP0, P0 ;  /* 0x00000000003f7886 */ /* 0x000fe20000000000 */
[----:B------:R-:W-:Y:S01]  /*0440*/  VOTEU.ALL UP1, P0 ;  /* 0x00000000003f7886 */ /* 0x000fe20000020000 */
[----:B------:R-:W0:Y:S01]  /*0450*/  @P3 LDC R17, c[0x0][0x10] ;  /* 0x00000400ff113b82 */ /* 0x000e220000000800 */
[----:B--2---:R-:W-:Y:S02]  /*0460*/  @P3 IMAD.MOV.U32 R8, RZ, RZ, R5 ;  /* 0x000000ffff083224 */ /* 0x004fe400078e0005 */
[----:B------:R-:W-:Y:S01]  /*0470*/  @!UP0 UMOV UR6, 0x400 ;  /* 0x0000040000068882 */ /* 0x000fe20000000000 */
[----:B------:R-:W-:-:S04]  /*0480*/  @!UP0 UIADD3 UR4, -UR4, 0x100000, URZ ;  /* 0x0010000004048890 */ /* 0x000fc8000fffe13f */
[----:B------:R-:W-:Y:S02]  /*0490*/  @!UP0 USHF.L.U32 UR5, UR4, 0xb, URZ ;  /* 0x0000000b04058899 */ /* 0x000fe4000800063f */
[----:B------:R-:W-:Y:S01]  /*04a0*/  @!UP0 USHF.L.U32 UR4, UR4, 0x1, URZ ;  /* 0x0000000104048899 */ /* 0x000fe2000800063f */
[----:B------:R-:W-:Y:S01]  /*04b0*/  @P3 IMAD.MOV.U32 R9, RZ, RZ, RZ ;  /* 0x000000ffff093224 */ /* 0x000fe200078e00ff */
[----:B------:R-:W1:Y:S08]  /*04c0*/  @!UP0 S2UR UR7, SR_CgaCtaId ;  /* 0x00000000000789c3 */ /* 0x000e700000008800 */
[----:B------:R-:W2:Y:S01]  /*04d0*/  @!P3 LDC R11, c[0x0][0xc] ;  /* 0x00000300ff0bbb82 */ /* 0x000ea20000000800 */
[----:B0-----:R-:W-:Y:S01]  /*04e0*/  @P3 IMAD.WIDE.U32 R16, R6, R17, R8 ;  /* 0x0000001106103225 */ /* 0x001fe200078e0008 */
[----:B-1----:R-:W-:Y:S01]  /*04f0*/  @!UP0 ULEA UR8, UR7, UR6, 0x18 ;  /* 0x0000000607088291 */ /* 0x002fe2000f8ec03f */
[----:B------:R-:W-:-:S02]  /*0500*/  VOTEU.ALL UP0, P0 ;  /* 0x00000000003f7886 */ /* 0x000fc40000000000 */
[----:B------:R-:W-:Y:S01]  /*0510*/  ULDC UR6, c[0x0][0xc] ;  /* 0x0000030000067ab9 */ /* 0x000fe20000000800 */
[----:B------:R-:W-:Y:S01]  /*0520*/  ISETP.EQ.OR P0, PT, R0, RZ, !P1 ;  /* 0x000000ff0000720c */ /* 0x000fe20004f02670 */
[----:B------:R-:W-:-:S03]  /*0530*/  ULDC UR7, c[0x0][0x10] ;  /* 0x0000040000077ab9 */ /* 0x000fc60000000800 */
[C---:B------:R-:W-:Y:S01]  /*0540*/  ISETP.EQ.AND P0, PT, R10.reuse, RZ, P0 ;  /* 0x000000ff0a00720c */ /* 0x040fe20000702270 */
[----:B------:R-:W-:Y:S02]  /*0550*/  VIADD R10, R10, 0xffffffff ;  /* 0xffffffff0a0a7836 */ /* 0x000fe40000000000 */
[----:B--2---:R-:W-:Y:S01]  /*0560*/  @!P3 IMAD.WIDE.U32 R8, R11, R5, R6 ;  /* 0x000000050b08b225 */ /* 0x004fe200078e0006 */
[----:B------:R-:W0:Y:S02]  /*0570*/  FENCE.VIEW.ASYNC.S ;  /* 0x00000000000073c6 */ /* 0x000e240000000000 */
[----:B0-----:R-:W3:Y:S01]  /*0580*/  @!UP0 SYNCS.EXCH.64 URZ, [UR8+0x70], UR4 ;  /* 0x00007004083f85b2 */ /* 0x001ee20008000100 */
[----:B------:R-:W-:Y:S01]  /*0590*/  SEL R18, RZ, 0x1, !P0 ;  /* 0x00000001ff127807 */ /* 0x000fe20004000000 */
[----:B------:R-:W-:Y:S01]  /*05a0*/  @P3 IMAD.MOV.U32 R11, RZ, RZ, RZ ;  /* 0x000000ffff0b3224 */ /* 0x000fe200078e00ff */
[----:B------:R-:W-:Y:S01]  /*05b0*/  ISETP.GE.U32.AND P1, PT, R10, 0x2, PT ;  /* 0x000000020a00780c */ /* 0x000fe20003f26070 */
[----:B------:R-:W-:-:S02]  /*05c0*/  @!P3 IMAD.MOV.U32 R16, RZ, RZ, R8 ;  /* 0x000000ffff10b224 */ /* 0x000fc400078e0008 */
[----:B------:R-:W-:Y:S01]  /*05d0*/  @P3 IMAD.IADD R17, R17, 0x1, R11 ;  /* 0x0000000111113824 */ /* 0x000fe200078e020b */
[----:B------:R-:W-:Y:S01]  /*05e0*/  SEL R18, R18, 0x2, P1 ;  /* 0x0000000212127807 */ /* 0x000fe20000800000 */
[----:B------:R-:W-:Y:S01]  /*05f0*/  @!P3 IMAD.MOV.U32 R17, RZ, RZ, R9 ;  /* 0x000000ffff11b224 */ /* 0x000fe200078e0009 */
[----:B------:R0:W3:Y:S01]  /*0600*/  @!UP1 SYNCS.EXCH.64 URZ, [UR8+0x78], UR4 ;  /* 0x00007804083f95b2 */ /* 0x0000e20008000100 */
[----:B------:R-:W-:Y:S01]  /*0610*/  NOP ;  /* 0x0000000000007918 */ /* 0x000fe20000000000 */
[----:B0-----:R-:W-:-:S03]  /*0620*/  UIMAD.WIDE.U32 UR4, UR6, UR7, URZ ;  /* 0x00000007060472a5 */ /* 0x001fc6000f8e003f */
[----:B------:R-:W-:Y:S02]  /*0630*/  ULDC UR6, c[0x0][0x14] ;  /* 0x0000050000067ab9 */ /* 0x000fe40000000800 */
[----:B------:R-:W-:Y:S02]  /*0640*/  UIMAD.WIDE.U32 UR36, UR4, UR6, URZ ;  /* 0x00000006042472a5 */ /* 0x000fe4000f8e003f */
[----:B------:R-:W-:-:S04]  /*0650*/  UIMAD UR42, UR5, UR6, URZ ;  /* 0x00000006052a72a4 */ /* 0x000fc8000f8e023f */
[----:B------:R-:W-:Y:S01]  /*0660*/  UIADD3 UR42, UR37, UR42, URZ ;  /* 0x0000002a252a7290 */ /* 0x000fe2000fffe03f */
[----:B---34-:R-:W-:Y:S06]  /*0670*/  BAR.SYNC.DEFER_BLOCKING 0x0 ;  /* 0x0000000000007b1d */ /* 0x018fec0000010000 */
[----:B------:R-:W-:Y:S05]  /*0680*/  @!P2 BRA `(.L_x_3) ;  /* 0x0000005c00aca947 */ /* 0x000fea0003800000 */
[----:B------:R-:W-:-:S13]  /*0690*/  ISETP.GT.U32.AND P0, PT, R10, 0x1, PT ;  /* 0x000000010a00780c */ /* 0x000fda0003f04070 */
[----:B------:R-:W-:Y:S05]  /*06a0*/  @P0 EXIT ;  /* 0x000000000000094d */ /* 0x000fea0003800000 */
[----:B------:R-:W-:Y:S01]  /*06b0*/  ULDC.64 UR4, c[0x0][0x650] ;  /* 0x0001940000047ab9 */ /* 0x000fe20000000a00 */
[----:B------:R-:W-:Y:S01]  /*06c0*/  PRMT R0, RZ, 0x7610, R0 ;  /* 0x00007610ff007816 */ /* 0x000fe20000000000 */
[----:B------:R-:W-:Y:S01]  /*06d0*/  IMAD.MOV.U32 R101, RZ, RZ, -0x1 ;  /* 0xffffffffff657424 */ /* 0x000fe200078e00ff */
[----:B------:R-:W-:Y:S01]  /*06e0*/  ISETP.GE.U32.AND P0, PT, R16, UR4, PT ;  /* 0x0000000410007c0c */ /* 0x000fe2000bf06070 */
[----:B------:R-:W-:Y:S02]  /*06f0*/  IMAD.MOV.U32 R100, RZ, RZ, -0x1 ;  /* 0xffffffffff647424 */ /* 0x000fe400078e00ff */
[----:B------:R-:W-:Y:S01]  /*0700*/  IMAD.MOV.U32 R99, RZ, RZ, -0x1 ;  /* 0xffffffffff637424 */ /* 0x000fe200078e00ff */
[----:B------:R-:W-:-:S13]  /*0710*/  ISETP.GE.U32.AND.EX P0, PT, R17, UR5, PT, P0 ;  /* 0x0000000511007c0c */ /* 0x000fda000bf06100 */
[----:B------:R-:W-:Y:S05]  /*0720*/  @P0 BRA `(.L_x_4) ;  /* 0x0000000400540947 */ /* 0x000fea0003800000 */
[----:B------:R-:W0:Y:S01]  /*0730*/  LDC.64 R20, c[0x0][0x628] ;  /* 0x00018a00ff147b82 */ /* 0x000e220000000a00 */
[----:B------:R-:W-:Y:S02]  /*0740*/  IMAD.MOV.U32 R8, RZ, RZ, R16 ;  /* 0x000000ffff087224 */ /* 0x000fe400078e0010 */
[----:B------:R-:W-:-:S05]  /*0750*/  IMAD.MOV.U32 R9, RZ, RZ, R17 ;  /* 0x000000ffff097224 */ /* 0x000fca00078e0011 */
[----:B------:R-:W1:Y:S08]  /*0760*/  LDC R0, c[0x0][0x630] ;  /* 0x00018c00ff007b82 */ /* 0x000e700000000800 */
[----:B------:R-:W2:Y:S01]  /*0770*/  LDC.64 R22, c[0x0][0x620] ;  /* 0x00018800ff167b82 */ /* 0x000ea20000000a00 */
[----:B0-----:R-:W-:-:S04]  /*0780*/  ISETP.NE.U32.AND P0, PT, R20, RZ, PT ;  /* 0x000000ff1400720c */ /* 0x001fc80003f05070 */
[----:B------:R-:W-:-:S13]  /*0790*/  ISETP.NE.AND.EX P0, PT, R21, RZ, PT, P0 ;  /* 0x000000ff1500720c */ /* 0x000fda0003f05300 */
[----:B-12---:R-:W-:Y:S05]  /*07a0*/  @!P0 BRA `(.L_x_5) ;  /* 0x0000000000288947 */ /* 0x006fea0003800000 */
[----:B------:R-:W0:Y:S02]  /*07b0*/  LDC R13, c[0x0][0x634] ;  /* 0x00018d00ff0d7b82 */ /* 0x000e240000000800 */
[----:B0-----:R-:W-:-:S05]  /*07c0*/  IADD3 R13, P0, R16, R13, RZ ;  /* 0x0000000d100d7210 */ /* 0x001fca0007f1e0ff */
[----:B------:R-:W-:-:S04]  /*07d0*/  IMAD.X R15, RZ, RZ, R17, P0 ;  /* 0x000000ffff0f7224 */ /* 0x000fc800000e0611 */
[----:B------:R-:W-:-:S04]  /*07e0*/  IMAD.WIDE.U32 R8, R15, R20, RZ ;  /* 0x000000140f087225 */ /* 0x000fc800078e00ff */
[----:B------:R-:W-:-:S04]  /*07f0*/  IMAD.WIDE.U32 R10, P0, R13, R21, R8 ;  /* 0x000000150d0a7225 */ /* 0x000fc80007800008 */
[----:B------:R-:W-:-:S04]  /*0800*/  IMAD.WIDE.U32 R8, R13, R20, RZ ;  /* 0x000000140d087225 */ /* 0x000fc800078e00ff */
[----:B------:R-:W-:Y:S01]  /*0810*/  IMAD.X R13, RZ, RZ, RZ, P0 ;  /* 0x000000ffff0d7224 */ /* 0x000fe200000e06ff */
[----:B------:R-:W-:Y:S01]  /*0820*/  IADD3 RZ, P0, R9, R10, RZ ;  /* 0x0000000a09ff7210 */ /* 0x000fe20007f1e0ff */
[----:B------:R-:W-:-:S04]  /*0830*/  IMAD.MOV.U32 R12, RZ, RZ, R11 ;  /* 0x000000ffff0c7224 */ /* 0x000fc800078e000b */
[----:B------:R-:W-:-:S08]  /*0840*/  IMAD.WIDE.U32.X R8, R15, R21, R12, P0 ;  /* 0x000000150f087225 */ /* 0x000fd000000e040c */
.L_x_5:
[-CC-:B------:R-:W-:Y:S01]  /*0850*/  SHF.R.U64 R99, R8, R0.reuse, R9.reuse ;  /* 0x0000000008637219 */ /* 0x180fe20000001209 */
[----:B------:R-:W0:Y:S01]  /*0860*/  LDC R12, c[0x0][0x618] ;  /* 0x00018600ff0c7b82 */ /* 0x000e220000000800 */
[----:B------:R-:W-:Y:S01]  /*0870*/  SHF.R.U32.HI R7, RZ, R0, R9 ;  /* 0x00000000ff077219 */ /* 0x000fe20000011609 */
[----:B------:R-:W-:Y:S01]  /*0880*/  ULDC UR4, c[0x0][0x150] ;  /* 0x0000540000047ab9 */ /* 0x000fe20000000800 */
[----:B------:R-:W-:Y:S02]  /*0890*/  IADD3 R11, P0, RZ, -R99, RZ ;  /* 0x80000063ff0b7210 */ /* 0x000fe40007f1e0ff */
[----:B------:R-:W-:-:S03]  /*08a0*/  I2FP.F32.U32 R0, R6 ;  /* 0x0000000600007245 */ /* 0x000fc60000201000 */
[----:B------:R-:W1:Y:S01]  /*08b0*/  LDC.64 R30, c[0x0][0x640] ;  /* 0x00019000ff1e7b82 */ /* 0x000e620000000a00 */
[----:B------:R-:W-:Y:S02]  /*08c0*/  IMAD.X R13, RZ, RZ, ~R7, P0 ;  /* 0x000000ffff0d7224 */ /* 0x000fe400000e0e07 */
[----:B------:R-:W-:Y:S01]  /*08d0*/  FMUL R0, R0, UR4 ;  /* 0x0000000400007c20 */ /* 0x000fe20008400000 */
[----:B------:R-:W-:Y:S01]  /*08e0*/  IMAD.WIDE.U32 R8, R11, R22, R16 ;  /* 0x000000160b087225 */ /* 0x000fe200078e0010 */
[----:B------:R-:W-:-:S03]  /*08f0*/  ULDC UR4, c[0x0][0x154] ;  /* 0x0000550000047ab9 */ /* 0x000fc60000000800 */
[----:B------:R-:W-:Y:S01]  /*0900*/  IMAD R10, R13, R22, RZ ;  /* 0x000000160d0a7224 */ /* 0x000fe200078e02ff */
[----:B------:R-:W2:Y:S01]  /*0910*/  LDC R7, c[0x0][0x144] ;  /* 0x00005100ff077b82 */ /* 0x000ea20000000800 */
[----:B------:R-:W3:Y:S02]  /*0920*/  F2I.U32.TRUNC.NTZ R0, R0 ;  /* 0x0000000000007305 */ /* 0x000ee4000020f000 */
[----:B------:R-:W-:-:S04]  /*0930*/  IMAD R11, R11, R23, R10 ;  /* 0x000000170b0b7224 */ /* 0x000fc800078e020a */
[----:B------:R-:W-:Y:S01]  /*0940*/  IMAD.IADD R9, R9, 0x1, R11 ;  /* 0x0000000109097824 */ /* 0x000fe200078e020b */
[----:B------:R-:W4:Y:S01]  /*0950*/  LDC R24, c[0x0][0x608] ;  /* 0x00018200ff187b82 */ /* 0x000f220000000800 */
[----:B------:R-:W-:-:S03]  /*0960*/  IMAD.MOV.U32 R11, RZ, RZ, -0x1 ;  /* 0xffffffffff0b7424 */ /* 0x000fc600078e00ff */
[-CC-:B0-----:R-:W-:Y:S02]  /*0970*/  SHF.R.U64 R22, R8, R12.reuse, R9.reuse ;  /* 0x0000000c08167219 */ /* 0x181fe40000001209 */
[----:B------:R-:W-:Y:S02]  /*0980*/  I2FP.F32.U32 R8, R5 ;  /* 0x0000000500087245 */ /* 0x000fe40000201000 */
[----:B------:R-:W0:Y:S01]  /*0990*/  LDC R28, c[0x0][0x658] ;  /* 0x00019600ff1c7b82 */ /* 0x000e220000000800 */
[----:B-1----:R-:W-:Y:S01]  /*09a0*/  ISETP.NE.U32.AND P0, PT, R30, RZ, PT ;  /* 0x000000ff1e00720c */ /* 0x002fe20003f05070 */
[----:B---3--:R-:W-:Y:S02]  /*09b0*/  IMAD.MOV R10, RZ, RZ, -R0 ;  /* 0x000000ffff0a7224 */ /* 0x008fe400078e0a00 */
[----:B------:R-:W-:Y:S01]  /*09c0*/  FMUL R8, R8, UR4 ;  /* 0x0000000408087c20 */ /* 0x000fe20008400000 */
[----:B------:R-:W-:Y:S02]  /*09d0*/  SHF.R.U32.HI R9, RZ, R12, R9 ;  /* 0x0000000cff097219 */ /* 0x000fe40000011609 */
[----:B------:R-:W-:Y:S01]  /*09e0*/  ISETP.NE.AND.EX P0, PT, R31, RZ, PT, P0 ;  /* 0x000000ff1f00720c */ /* 0x000fe20003f05300 */
[----:B------:R1:W3:Y:S01]  /*09f0*/  F2I.U32.TRUNC.NTZ R15, R8 ;  /* 0x00000008000f7305 */ /* 0x0002e2000020f000 */
[----:B------:R-:W1:Y:S01]  /*0a00*/  LDC R20, c[0x0][0x148] ;  /* 0x00005200ff147b82 */ /* 0x000e620000000800 */
[----:B--2---:R-:W-:-:S07]  /*0a10*/  IMAD R0, R7, R10, R6 ;  /* 0x0000000a07007224 */ /* 0x004fce00078e0206 */
[----:B------:R-:W2:Y:S01]  /*0a20*/  LDC R26, c[0x0][0x600] ;  /* 0x00018000ff1a7b82 */ /* 0x000ea20000000800 */
[-CC-:B----4-:R-:W-:Y:S02]  /*0a30*/  SHF.R.U64 R32, R22, R24.reuse, R9.reuse ;  /* 0x0000001816207219 */ /* 0x190fe40000001209 */
[----:B------:R-:W-:Y:S01]  /*0a40*/  SHF.R.U32.HI R7, RZ, R24, R9 ;  /* 0x00000018ff077219 */ /* 0x000fe20000011609 */
[----:B------:R-:W-:-:S04]  /*0a50*/  IMAD.MOV.U32 R9, RZ, RZ, 0x1 ;  /* 0x00000001ff097424 */ /* 0x000fc800078e00ff */
[----:B------:R-:W4:Y:S01]  /*0a60*/  LDC R21, c[0x0][0x648] ;  /* 0x00019200ff157b82 */ /* 0x000f220000000800 */
[-C--:B0-----:R-:W-:Y:S02]  /*0a70*/  SHF.L.U32 R6, R11, R28.reuse, RZ ;  /* 0x0000001c0b067219 */ /* 0x081fe400000006ff */
[--C-:B------:R-:W-:Y:S02]  /*0a80*/  SHF.R.U64 R24, R32, R28, R7.reuse ;  /* 0x0000001c20187219 */ /* 0x100fe40000001207 */
[----:B------:R-:W-:Y:S02]  /*0a90*/  LOP3.LUT R13, RZ, R6, RZ, 0x33, !PT ;  /* 0x00000006ff0d7212 */ /* 0x000fe400078e33ff */
[-C--:B------:R-:W-:Y:S01]  /*0aa0*/  SHF.R.U32.HI R7, RZ, R28.reuse, R7 ;  /* 0x0000001cff077219 */ /* 0x080fe20000011607 */
[----:B------:R-:W0:Y:S01]  /*0ab0*/  LDC R23, c[0x0][0x638] ;  /* 0x00018e00ff177b82 */ /* 0x000e220000000800 */
[----:B------:R-:W-:Y:S01]  /*0ac0*/  SHF.L.U32 R12, R9, R28, RZ ;  /* 0x0000001c090c7219 */ /* 0x000fe200000006ff */
[----:B------:R-:W-:-:S06]  /*0ad0*/  IMAD.MOV.U32 R6, RZ, RZ, R24 ;  /* 0x000000ffff067224 */ /* 0x000fcc00078e0018 */
[----:B------:R-:W0:Y:S01]  /*0ae0*/  LDC R101, c[0x0][0x610] ;  /* 0x00018400ff657b82 */ /* 0x000e220000000800 */
[----:B-1-3--:R-:W-:Y:S05]  /*0af0*/  @!P0 BRA `(.L_x_6) ;  /* 0x0000000000288947 */ /* 0x00afea0003800000 */
[----:B------:R-:W1:Y:S02]  /*0b00*/  LDC R11, c[0x0][0x64c] ;  /* 0x00019300ff0b7b82 */ /* 0x000e640000000800 */
[----:B-1----:R-:W-:-:S05]  /*0b10*/  IADD3 R11, P0, R24, R11, RZ ;  /* 0x0000000b180b7210 */ /* 0x002fca0007f1e0ff */
        /* <DEDUP_REMOVED lines=8> */
.L_x_6:
[----:B----4-:R-:W-:Y:S01]  /*0ba0*/  SHF.R.U64 R6, R6, R21, R7 ;  /* 0x0000001506067219 */ /* 0x010fe20000001207 */
[----:B--2---:R-:W-:Y:S01]  /*0bb0*/  VIADD R7, R26, 0xffffffff ;  /* 0xffffffff1a077836 */ /* 0x004fe20000000000 */
[----:B------:R-:W-:Y:S01]  /*0bc0*/  LOP3.LUT R13, R32, R13, RZ, 0xc0, !PT ;  /* 0x0000000d200d7212 */ /* 0x000fe200078ec0ff */
[----:B------:R-:W-:Y:S02]  /*0bd0*/  IMAD.MOV R15, RZ, RZ, -R15 ;  /* 0x000000ffff0f7224 */ /* 0x000fe400078e0a0f */
[----:B------:R-:W-:Y:S02]  /*0be0*/  IMAD.MOV R8, RZ, RZ, -R6 ;  /* 0x000000ffff087224 */ /* 0x000fe400078e0a06 */
[----:B------:R-:W-:Y:S01]  /*0bf0*/  IMAD R13, R12, R6, R13 ;  /* 0x000000060c0d7224 */ /* 0x000fe200078e020d */
[----:B------:R-:W-:Y:S01]  /*0c00*/  LOP3.LUT R6, R22, R7, RZ, 0xc0, !PT ;  /* 0x0000000716067212 */ /* 0x000fe200078ec0ff */
[----:B------:R-:W-:Y:S02]  /*0c10*/  @P3 IMAD R0, R20, R15, R5 ;  /* 0x0000000f14003224 */ /* 0x000fe400078e0205 */
[----:B0-----:R-:W-:-:S02]  /*0c20*/  IMAD R5, R8, R23, R24 ;  /* 0x0000001708057224 */ /* 0x001fc400078e0218 */
[----:B------:R-:W-:Y:S02]  /*0c30*/  IMAD R101, R13, R101, R0 ;  /* 0x000000650d657224 */ /* 0x000fe400078e0200 */
[----:B------:R-:W-:Y:S02]  /*0c40*/  IMAD R6, R5, R26, R6 ;  /* 0x0000001a05067224 */ /* 0x000fe400078e0206 */
[----:B------:R-:W-:-:S03]  /*0c50*/  IMAD.MOV.U32 R0, RZ, RZ, 0x1 ;  /* 0x00000001ff007424 */ /* 0x000fc600078e00ff */
[----:B------:R-:W-:Y:S02]  /*0c60*/  SEL R100, R6, R101, !P3 ;  /* 0x0000006506647207 */ /* 0x000fe40005800000 */
[----:B------:R-:W-:-:S07]  /*0c70*/  SEL R101, R101, R6, !P3 ;  /* 0x0000000665657207 */ /* 0x000fce0005800000 */
.L_x_4:
[----:B------:R-:W-:-:S08]  /*0c80*/  NOP ;  /* 0x0000000000007918 */ /* 0x000fd00000000000 */
[----:B------:R-:W0:Y:S02]  /*0c90*/  USETMAXREG.TRY_ALLOC.CTAPOOL UP0, 0xe8 ;  /* 0x000000e8000079c8 */ /* 0x000e240008000600 */
[----:B0-----:R-:W-:-:S13]  /*0ca0*/  PLOP3.LUT P0, PT, PT, PT, UP0, 0x80, 0x0 ;  /* 0x000000000000781c */ /* 0x001fda0003f0f008 */
[----:B------:R-:W-:Y:S05]  /*0cb0*/  @!P0 BRA `(.L_x_4) ;  /* 0xfffffffc00f08947 */ /* 0x000fea000383ffff */
[----:B------:R-:W-:Y:S01]  /*0cc0*/  ULDC.64 UR4, c[0x0][0x598] ;  /* 0x0001660000047ab9 */ /* 0x000fe20000000a00 */
[----:B------:R-:W-:Y:S01]  /*0cd0*/  ULDC.64 UR38, c[0x0][0x208] ;  /* 0x0000820000267ab9 */ /* 0x000fe20000000a00 */
[----:B------:R-:W-:-:S04]  /*0ce0*/  ISETP.NE.U32.AND P0, PT, RZ, UR4, PT ;  /* 0x00000004ff007c0c */ /* 0x000fc8000bf05070 */
[----:B------:R-:W-:-:S13]  /*0cf0*/  ISETP.NE.AND.EX P0, PT, RZ, UR5, PT, P0 ;  /* 0x00000005ff007c0c */ /* 0x000fda000bf05300 */
[----:B------:R-:W-:Y:S05]  /*0d00*/  @!P0 BRA `(.L_x_7) ;  /* 0x00000000001c8947 */ /* 0x000fea0003800000 */
[----:B------:R-:W0:Y:S02]  /*0d10*/  LDC.64 R6, c[0x0][0x598] ;  /* 0x00016600ff067b82 */ /* 0x000e240000000a00 */
[----:B0-----:R-:W2:Y:S02]  /*0d20*/  LDG.E.64 R6, desc[UR38][R6.64] ;  /* 0x0000002606067981 */ /* 0x001ea4000c1e1b00 */
[----:B--2---:R-:W-:-:S04]  /*0d30*/  ISETP.NE.U32.AND P0, PT, R6, RZ, PT ;  /* 0x000000ff0600720c */ /* 0x004fc80003f05070 */
[----:B------:R-:W-:-:S13]  /*0d40*/  ISETP.NE.AND.EX P0, PT, R7, RZ, PT, P0 ;  /* 0x000000ff0700720c */ /* 0x000fda0003f05300 */
[----:B------:R-:W-:Y:S05]  /*0d50*/  @!P0 BRA `(.L_x_7) ;  /* 0x0000000000088947 */ /* 0x000fea0003800000 */
[----:B------:R0:W5:Y:S01]  /*0d60*/  LD.E R19, desc[UR38][R6.64] ;  /* 0x0000002606137980 */ /* 0x000162000c101900 */
[----:B------:R-:W-:Y:S05]  /*0d70*/  BRA `(.L_x_8) ;  /* 0x0000000000247947 */ /* 0x000fea0003800000 */
.L_x_7:
[----:B------:R-:W-:Y:S02]  /*0d80*/  ULDC.64 UR4, c[0x0][0x588] ;  /* 0x0001620000047ab9 */ /* 0x000fe40000000a00 */
[----:B------:R-:W-:-:S04]  /*0d90*/  ISETP.NE.U32.AND P0, PT, RZ, UR4, PT ;  /* 0x00000004ff007c0c */ /* 0x000fc8000bf05070 */
[----:B------:R-:W-:-:S13]  /*0da0*/  ISETP.NE.AND.EX P0, PT, RZ, UR5, PT, P0 ;  /* 0x00000005ff007c0c */ /* 0x000fda000bf05300 */
[----:B------:R-:W-:Y:S05]  /*0db0*/  @!P0 BRA `(.L_x_9) ;  /* 0x00000000000c8947 */ /* 0x000fea0003800000 */
[----:B------:R-:W0:Y:S02]  /*0dc0*/  LDC.64 R6, c[0x0][0x588] ;  /* 0x00016200ff067b82 */ /* 0x000e240000000a00 */
[----:B0-----:R1:W5:Y:S01]  /*0dd0*/  LDG.E R19, desc[UR38][R6.64] ;  /* 0x0000002606137981 */ /* 0x001362000c1e1900 */
[----:B------:R-:W-:Y:S05]  /*0de0*/  BRA `(.L_x_8) ;  /* 0x0000000000087947 */ /* 0x000fea0003800000 */
.L_x_9:
[----:B------:R-:W-:Y:S02]  /*0df0*/  ULDC UR4, c[0x0][0x580] ;  /* 0x0001600000047ab9 */ /* 0x000fe40000000800 */
[----:B------:R-:W-:-:S07]  /*0e00*/  IMAD.U32 R19, RZ, RZ, UR4 ;  /* 0x00000004ff137e24 */ /* 0x000fce000f8e00ff */
.L_x_8:
[----:B------:R-:W-:Y:S02]  /*0e10*/  ULDC.64 UR4, c[0x0][0x5a0] ;  /* 0x0001680000047ab9 */ /* 0x000fe40000000a00 */
[----:B------:R-:W-:-:S04]  /*0e20*/  ISETP.NE.U32.AND P0, PT, RZ, UR4, PT ;  /* 0x00000004ff007c0c */ /* 0x000fc8000bf05070 */
[----:B------:R-:W-:-:S13]  /*0e30*/  ISETP.NE.AND.EX P0, PT, RZ, UR5, PT, P0 ;  /* 0x00000005ff007c0c */ /* 0x000fda000bf05300 */
[----:B------:R-:W-:Y:S05]  /*0e40*/  @!P0 BRA `(.L_x_10) ;  /* 0x00000000001c8947 */ /* 0x000fea0003800000 */
[----:B01----:R-:W0:Y:S02]  /*0e50*/  LDC.64 R6, c[0x0][0x5a0] ;  /* 0x00016800ff067b82 */ /* 0x003e240000000a00 */
[----:B0-----:R-:W2:Y:S02]  /*0e60*/  LDG.E.64 R6, desc[UR38][R6.64] ;  /* 0x0000002606067981 */ /* 0x001ea4000c1e1b00 */
[----:B--2---:R-:W-:-:S04]  /*0e70*/  ISETP.NE.U32.AND P0, PT, R6, RZ, PT ;  /* 0x000000ff0600720c */ /* 0x004fc80003f05070 */
[----:B------:R-:W-:-:S13]  /*0e80*/  ISETP.NE.AND.EX P0, PT, R7, RZ, PT, P0 ;  /* 0x000000ff0700720c */ /* 0x000fda0003f05300 */
[----:B------:R-:W-:Y:S05]  /*0e90*/  @!P0 BRA `(.L_x_10) ;  /* 0x0000000000088947 */ /* 0x000fea0003800000 */
[----:B------:R0:W5:Y:S01]  /*0ea0*/  LD.E R88, desc[UR38][R6.64] ;  /* 0x0000002606587980 */ /* 0x000162000c101900 */
[----:B------:R-:W-:Y:S05]  /*0eb0*/  BRA `(.L_x_11) ;  /* 0x0000000000247947 */ /* 0x000fea0003800000 */
.L_x_10:
[----:B------:R-:W-:Y:S02]  /*0ec0*/  ULDC.64 UR4, c[0x0][0x590] ;  /* 0x0001640000047ab9 */ /* 0x000fe40000000a00 */
[----:B------:R-:W-:-:S04]  /*0ed0*/  ISETP.NE.U32.AND P0, PT, RZ, UR4, PT ;  /* 0x00000004ff007c0c */ /* 0x000fc8000bf05070 */
[----:B------:R-:W-:-:S13]  /*0ee0*/  ISETP.NE.AND.EX P0, PT, RZ, UR5, PT, P0 ;  /* 0x00000005ff007c0c */ /* 0x000fda000bf05300 */
[----:B------:R-:W-:Y:S05]  /*0ef0*/  @!P0 BRA `(.L_x_12) ;  /* 0x00000000000c8947 */ /* 0x000fea0003800000 */
[----:B------:R-:W2:Y:S02]  /*0f00*/  LDC.64 R88, c[0x0][0x590] ;  /* 0x00016400ff587b82 */ /* 0x000ea40000000a00 */
[----:B--2---:R2:W5:Y:S01]  /*0f10*/  LDG.E R88, desc[UR38][R88.64] ;  /* 0x0000002658587981 */ /* 0x004562000c1e1900 */
[----:B------:R-:W-:Y:S05]  /*0f20*/  BRA `(.L_x_11) ;  /* 0x0000000000087947 */ /* 0x000fea0003800000 */
.L_x_12:
[----:B------:R-:W-:Y:S02]  /*0f30*/  ULDC UR4, c[0x0][0x584] ;  /* 0x0001610000047ab9 */ /* 0x000fe40000000800 */
[----:B------:R-:W-:-:S07]  /*0f40*/  IMAD.U32 R88, RZ, RZ, UR4 ;  /* 0x00000004ff587e24 */ /* 0x000fce000f8e00ff */
.L_x_11:
[----:B------:R-:W-:-:S13]  /*0f50*/  LOP3.LUT P0, RZ, R0, 0xff, RZ, 0xc0, !PT ;  /* 0x000000ff00ff7812 */ /* 0x000fda000780c0ff */
[----:B------:R-:W-:Y:S05]  /*0f60*/  @!P0 EXIT ;  /* 0x000000000000894d */ /* 0x000fea0003800000 */
[----:B------:R-:W3:Y:S01]  /*0f70*/  LDC R90, c[0x0][0x658] ;  /* 0x00019600ff5a7b82 */ /* 0x000ee20000000800 */
[----:B------:R-:W-:Y:S01]  /*0f80*/  ULDC.64 UR6, c[0x0][0x288] ;  /* 0x0000a20000067ab9 */ /* 0x000fe20000000a00 */
[----:B------:R-:W-:Y:S01]  /*0f90*/  LOP3.LUT R14, R14, 0x1, RZ, 0xc0, !PT ;  /* 0x000000010e0e7812 */ /* 0x000fe200078ec0ff */
[----:B------:R-:W-:Y:S01]  /*0fa0*/  UIADD3 UR4, UR7, 0x3f, URZ ;  /* 0x0000003f07047890 */ /* 0x000fe2000fffe03f */
[----:B------:R-:W-:Y:S01]  /*0fb0*/  SHF.R.U32.HI R0, RZ, 0x2, R3 ;  /* 0x00000002ff007819 */ /* 0x000fe20000011603 */
[----:B01----:R-:W-:Y:S01]  /*0fc0*/  IMAD.MOV.U32 R7, RZ, RZ, -0x1 ;  /* 0xffffffffff077424 */ /* 0x003fe200078e00ff */
[----:B------:R-:W-:Y:S01]  /*0fd0*/  SHF.R.U32.HI R4, RZ, 0x1, R4 ;  /* 0x00000001ff047819 */ /* 0x000fe20000011604 */
[----:B------:R-:W-:Y:S01]  /*0fe0*/  USHF.R.S32.HI UR5, URZ, 0x1f, UR4 ;  /* 0x0000001f3f057899 */ /* 0x000fe20008011404 */
[----:B------:R-:W0:Y:S01]  /*0ff0*/  LDC.64 R92, c[0x0][0x5c8] ;  /* 0x00017200ff5c7b82 */ /* 0x000e220000000a00 */
[----:B------:R-:W-:Y:S01]  /*1000*/  IMAD.SHL.U32 R5, R14, 0x40, RZ ;  /* 0x000000400e057824 */ /* 0x000fe200078e00ff */
[----:B------:R-:W-:Y:S01]  /*1010*/  LOP3.LUT R0, R0, 0x7, RZ, 0xc0, !PT ;  /* 0x0000000700007812 */ /* 0x000fe200078ec0ff */
[----:B------:R-:W-:Y:S01]  /*1020*/  ULEA.HI UR5, UR5, UR4, URZ, 0x6 ;  /* 0x0000000405057291 */ /* 0x000fe2000f8f303f */
[----:B------:R-:W-:Y:S01]  /*1030*/  LOP3.LUT R23, R4, 0x30, RZ, 0xc0, !PT ;  /* 0x0000003004177812 */ /* 0x000fe200078ec0ff */
[----:B------:R-:W-:Y:S01]  /*1040*/  IMAD.MOV.U32 R9, RZ, RZ, 0x1 ;  /* 0x00000001ff097424 */ /* 0x000fe200078e00ff */
[--C-:B------:R-:W-:Y:S01]  /*1050*/  LOP3.LUT R22, R5, 0x40, R0.reuse, 0xe2, !PT ;  /* 0x0000004005167812 */ /* 0x100fe200078ee200 */
[----:B------:R-:W-:Y:S01]  /*1060*/  USHF.R.S32.HI UR43, URZ, 0x6, UR5 ;  /* 0x000000063f2b7899 */ /* 0x000fe20008011405 */
[----:B------:R-:W1:Y:S01]  /*1070*/  LDC R95, c[0x0][0x600] ;  /* 0x00018000ff5f7b82 */ /* 0x000e620000000800 */
[-C--:B------:R-:W-:Y:S01]  /*1080*/  IADD3 R5, RZ, -R23.reuse, -R0 ;  /* 0x80000017ff057210 */ /* 0x080fe20007ffe800 */
[----:B------:R-:W-:Y:S01]  /*1090*/  IMAD.U32 R6, RZ, RZ, UR6 ;  /* 0x00000006ff067e24 */ /* 0x000fe2000f8e00ff */
[C---:B--2---:R-:W-:Y:S01]  /*10a0*/  LOP3.LUT R89, R3.reuse, 0x3, RZ, 0xc0, !PT ;  /* 0x0000000303597812 */ /* 0x044fe200078ec0ff */
[----:B------:R-:W-:Y:S01]  /*10b0*/  UISETP.LT.AND UP0, UPT, UR43, 0x1, UPT ;  /* 0x000000012b00788c */ /* 0x000fe2000bf01270 */
[----:B------:R-:W-:Y:S01]  /*10c0*/  LOP3.LUT R94, R3, 0x80, RZ, 0xc0, !PT ;  /* 0x00000080035e7812 */ /* 0x000fe200078ec0ff */
[----:B------:R-:W-:Y:S01]  /*10d0*/  IMAD R5, R14, -0x40, R5 ;  /* 0xffffffc00e057824 */ /* 0x000fe200078e0205 */
[----:B------:R-:W-:Y:S01]  /*10e0*/  ULDC UR4, c[0x0][0x284] ;  /* 0x0000a10000047ab9 */ /* 0x000fe20000000800 */
[-C--:B---3--:R-:W-:Y:S01]  /*10f0*/  SHF.L.U32 R7, R7, R90.reuse, RZ ;  /* 0x0000005a07077219 */ /* 0x088fe200000006ff */
[----:B------:R-:W-:Y:S01]  /*1100*/  USEL UR44, UR43, 0x1, UP0 ;  /* 0x000000012b2c7887 */ /* 0x000fe20008000000 */
[----:B------:R-:W-:Y:S01]  /*1110*/  LOP3.LUT R22, R22, R23, RZ, 0xfc, !PT ;  /* 0x0000001716167212 */ /* 0x000fe200078efcff */
[----:B------:R-:W-:Y:S01]  /*1120*/  IMAD R89, R89, -0x2, R6 ;  /* 0xfffffffe59597824 */ /* 0x000fe200078e0206 */
[----:B------:R-:W-:Y:S01]  /*1130*/  SHF.L.U32 R90, R9, R90, RZ ;  /* 0x0000005a095a7219 */ /* 0x000fe200000006ff */
[----:B------:R-:W-:Y:S01]  /*1140*/  VIADD R97, R5, UR4 ;  /* 0x0000000405617c36 */ /* 0x000fe20008000000 */
[----:B------:R-:W-:Y:S01]  /*1150*/  LOP3.LUT R98, R18, 0x1, RZ, 0xfc, !PT ;  /* 0x0000000112627812 */ /* 0x000fe200078efcff */
[----:B------:R-:W-:Y:S01]  /*1160*/  IMAD.MOV.U32 R23, RZ, RZ, RZ ;  /* 0x000000ffff177224 */ /* 0x000fe200078e00ff */
[C---:B0-----:R-:W-:Y:S01]  /*1170*/  SHF.L.U64.HI R91, R92.reuse, 0x3, R93 ;  /* 0x000000035c5b7819 */ /* 0x041fe2000001025d */
[----:B------:R-:W-:Y:S01]  /*1180*/  IMAD.SHL.U32 R92, R92, 0x8, RZ ;  /* 0x000000085c5c7824 */ /* 0x000fe200078e00ff */
[----:B------:R-:W-:Y:S01]  /*1190*/  SHF.R.U32.HI R94, RZ, 0x7, R94 ;  /* 0x00000007ff5e7819 */ /* 0x000fe2000001165e */
[----:B------:R-:W-:Y:S01]  /*11a0*/  IMAD.SHL.U32 R93, R3, 0x2, RZ ;  /* 0x00000002035d7824 */ /* 0x000fe200078e00ff */
[----:B------:R-:W-:Y:S01]  /*11b0*/  LOP3.LUT R96, RZ, R7, RZ, 0x33, !PT ;  /* 0x00000007ff607212 */ /* 0x000fe200078e33ff */
[----:B------:R-:W-:Y:S01]  /*11c0*/  UIADD3 UR44, UR43, -UR44, URZ ;  /* 0x8000002c2b2c7290 */ /* 0x000fe2000fffe03f */
[----:B------:R-:W-:Y:S01]  /*11d0*/  UMOV UR40, URZ ;  /* 0x0000003f00287c82 */ /* 0x000fe20008000000 */
[----:B-1----:R-:W-:Y:S01]  /*11e0*/  VIADD R95, R95, 0xffffffff ;  /* 0xffffffff5f5f7836 */ /* 0x002fe20000000000 */
[----:B------:R-:W-:-:S09]  /*11f0*/  UMOV UR41, URZ ;  /* 0x0000003f00297c82 */ /* 0x000fd20008000000 */
.L_x_158:
[----:B0-----:R-:W0:Y:S01]  /*1200*/  SHFL.IDX PT, R0, R94, RZ, 0x1f ;  /* 0x00001fff5e007589 */ /* 0x001e2200000e0000 */
[----:B-1----:R-:W1:Y:S01]  /*1210*/  S2UR UR7, SR_CgaCtaId ;  /* 0x00000000000779c3 */ /* 0x002e620000008800 */
[----:B------:R-:W-:Y:S01]  /*1220*/  UMOV UR6, 0x400 ;  /* 0x0000040000067882 */ /* 0x000fe20000000000 */
[----:B0-----:R-:W-:Y:S01]  /*1230*/  R2UR UR4, R0 ;  /* 0x00000000000472ca */ /* 0x001fe200000e0000 */
[----:B-1----:R-:W-:-:S12]  /*1240*/  ULEA UR46, UR7, UR6, 0x18 ;  /* 0x00000006072e7291 */ /* 0x002fd8000f8ec03f */
[----:B------:R-:W-:-:S04]  /*1250*/  ULEA.HI UR5, UR4, UR4, URZ, 0x1 ;  /* 0x0000000404057291 */ /* 0x000fc8000f8f083f */
[----:B------:R-:W-:-:S04]  /*1260*/  ULOP3.LUT UR5, UR5, 0x7fffe, URZ, 0xc0, !UPT ;  /* 0x0007fffe05057892 */ /* 0x000fc8000f8ec03f */
[----:B------:R-:W-:-:S03]  /*1270*/  UIADD3 UR5, UR4, -UR5, URZ ;  /* 0x8000000504057290 */ /* 0x000fc6000fffe03f */
[----:B------:R-:W-:Y:S01]  /*1280*/  ULDC UR4, c[0x0][0x28c] ;  /* 0x0000a30000047ab9 */ /* 0x000fe20000000800 */
[----:B------:R-:W-:Y:S01]  /*1290*/  ULEA UR5, UR5, UR46, 0xd ;  /* 0x0000002e05057291 */ /* 0x000fe2000f8e683f */
[----:B------:R-:W-:-:S03]  /*12a0*/  ISETP.LT.AND P0, PT, RZ, UR4, PT ;  /* 0x00000004ff007c0c */ /* 0x000fc6000bf01270 */
[----:B------:R-:W-:-:S04]  /*12b0*/  UIADD3 UR5, UR5, 0x180, URZ ;  /* 0x0000018005057890 */ /* 0x000fc8000fffe03f */
[----:B------:R-:W-:-:S04]  /*12c0*/  USHF.R.U32.HI UR5, URZ, 0x4, UR5 ;  /* 0x000000043f057899 */ /* 0x000fc80008011605 */
[----:B------:R-:W-:Y:S02]  /*12d0*/  ULOP3.LUT UR45, UR5, 0x3fff, URZ, 0xc0, !UPT ;  /* 0x00003fff052d7892 */ /* 0x000fe4000f8ec03f */
[----:B--2345:R-:W-:Y:S10]  /*12e0*/  @P0 BRA `(.L_x_13) ;  /* 0x0000000000400947 */ /* 0x03cff40003800000 */
[----:B------:R-:W-:Y:S01]  /*12f0*/  MOV R0, 0x0 ;  /* 0x0000000000007802 */ /* 0x000fe20000000f00 */
[----:B------:R-:W-:Y:S01]  /*1300*/  ULDC.64 UR4, c[0x4][0x68] ;  /* 0x01001a0000047ab9 */ /* 0x000fe20000000a00 */
[----:B------:R-:W-:Y:S01]  /*1310*/  ULDC.64 UR6, c[0x4][0x8] ;  /* 0x0100020000067ab9 */ /* 0x000fe20000000a00 */
[----:B------:R-:W-:Y:S01]  /*1320*/  IMAD.U32 R4, RZ, RZ, UR4 ;  /* 0x00000004ff047e24 */ /* 0x000fe2000f8e00ff */
[----:B------:R0:W1:Y:S01]  /*1330*/  LDC.64 R14, c[0x4][R0] ;  /* 0x01000000000e7b82 */ /* 0x0000620000000a00 */
[----:B------:R-:W-:Y:S01]  /*1340*/  IMAD.U32 R5, RZ, RZ, UR5 ;  /* 0x00000005ff057e24 */ /* 0x000fe2000f8e00ff */
[----:B------:R-:W-:Y:S01]  /*1350*/  ULDC.64 UR4, c[0x4][0x70] ;  /* 0x01001c0000047ab9 */ /* 0x000fe20000000a00 */
[----:B------:R-:W-:Y:S02]  /*1360*/  IMAD.U32 R10, RZ, RZ, UR6 ;  /* 0x00000006ff0a7e24 */ /* 0x000fe4000f8e00ff */
[----:B------:R-:W-:Y:S02]  /*1370*/  IMAD.U32 R6, RZ, RZ, UR4 ;  /* 0x00000004ff067e24 */ /* 0x000fe4000f8e00ff */
[----:B------:R-:W-:-:S02]  /*1380*/  IMAD.U32 R7, RZ, RZ, UR5 ;  /* 0x00000005ff077e24 */ /* 0x000fc4000f8e00ff */
[----:B------:R-:W-:Y:S02]  /*1390*/  IMAD.U32 R11, RZ, RZ, UR7 ;  /* 0x00000007ff0b7e24 */ /* 0x000fe4000f8e00ff */
[----:B------:R-:W-:Y:S02]  /*13a0*/  IMAD.MOV.U32 R8, RZ, RZ, 0x1e1 ;  /* 0x000001e1ff087424 */ /* 0x000fe400078e00ff */
[----:B------:R-:W-:Y:S02]  /*13b0*/  IMAD.MOV.U32 R12, RZ, RZ, 0x1 ;  /* 0x00000001ff0c7424 */ /* 0x000fe400078e00ff */
[----:B0-----:R-:W-:-:S07]  /*13c0*/  IMAD.MOV.U32 R13, RZ, RZ, RZ ;  /* 0x000000ffff0d7224 */ /* 0x001fce00078e00ff */
[----:B------:R-:W-:-:S07]  /*13d0*/  LEPC R20, `(.L_x_13) ;  /* 0x000000001014794e */ /* 0x000fce0000000000 */
[----:B-1---5:R-:W-:Y:S05]  /*13e0*/  CALL.ABS.NOINC R14 ;  /* 0x000000000e007343 */ /* 0x022fea0003c00000 */
.L_x_13:
[----:B------:R-:W-:-:S13]  /*13f0*/  ISETP.NE.AND P0, PT, R98, 0x3, PT ;  /* 0x000000036200780c */ /* 0x000fda0003f05270 */
[----:B------:R-:W-:Y:S05]  /*1400*/  @!P0 BRA `(.L_x_14) ;  /* 0x0000000000048947 */ /* 0x000fea0003800000 */
[----:B------:R-:W-:Y:S01]  /*1410*/  BPT.TRAP 0x1 ;  /* 0x000000040000795c */ /* 0x000fe20000300000 */
.L_x_14:
[----:B------:R-:W-:Y:S02]  /*1420*/  IMAD.U32 R3, RZ, RZ, UR41 ;  /* 0x00000029ff037e24 */ /* 0x000fe4000f8e00ff */
[----:B------:R-:W-:-:S03]  /*1430*/  IMAD.U32 R0, RZ, RZ, UR40 ;  /* 0x00000028ff007e24 */ /* 0x000fc6000f8e00ff */
[----:B------:R-:W-:Y:S02]  /*1440*/  LEA R3, R3, UR46, 0x3 ;  /* 0x0000002e03037c11 */ /* 0x000fe4000f8e18ff */
[----:B------:R-:W-:-:S04]  /*1450*/  SHF.L.U32 R0, R0, 0x1f, RZ ;  /* 0x0000001f00007819 */ /* 0x000fc800000006ff */
[----:B------:R0:W1:Y:S01]  /*1460*/  SYNCS.PHASECHK.TRANS64.TRYWAIT P1, [R3+URZ], R0 ;  /* 0x00000000030075a7 */ /* 0x000062000802017f */
[----:B------:R-:W-:Y:S05]  /*1470*/  @!P0 BRA `(.L_x_15) ;  /* 0x0000000000048947 */ /* 0x000fea0003800000 */
[----:B------:R-:W-:Y:S01]  /*1480*/  BPT.TRAP 0x1 ;  /* 0x000000040000795c */ /* 0x000fe20000300000 */
.L_x_15:
[----:B------:R-:W-:-:S05]  /*1490*/  IMAD.U32 R4, RZ, RZ, UR44 ;  /* 0x0000002cff047e24 */ /* 0x000fca000f8e00ff */
[----:B------:R-:W-:Y:S01]  /*14a0*/  ISETP.GE.AND P2, PT, R4, 0x1, PT ;  /* 0x000000010400780c */ /* 0x000fe20003f46270 */
[----:B-1----:R-:W-:-:S12]  /*14b0*/  @P1 BRA `(.L_x_16) ;  /* 0x0000000000081947 */ /* 0x002fd80003800000 */
[----:B------:R-:W1:Y:S02]  /*14c0*/  SYNCS.PHASECHK.TRANS64.TRYWAIT P1, [R3+URZ], R0 ;  /* 0x00000000030075a7 */ /* 0x000e64000802017f */
[----:B-1----:R-:W-:Y:S05]  /*14d0*/  @!P1 BRA `(.L_x_17) ;  /* 0x0000006400e89947 */ /* 0x002fea0003800000 */
.L_x_16:
[----:B------:R-:W-:Y:S05]  /*14e0*/  WARPSYNC.ALL ;  /* 0x0000000000007948 */ /* 0x000fea0003800000 */
[----:B------:R-:W-:Y:S01]  /*14f0*/  UIADD3 UR4, UR46, 0x18180, URZ ;  /* 0x000181802e047890 */ /* 0x000fe2000fffe03f */
[----:B------:R-:W-:Y:S01]  /*1500*/  WARPGROUP.ARRIVE ;  /* 0x00000000000079c5 */ /* 0x000fe20000000000 */
[----:B------:R-:W-:Y:S02]  /*1510*/  ULEA UR5, UR41, UR45, 0xa ;  /* 0x0000002d29057291 */ /* 0x000fe4000f8e503f */
[----:B------:R-:W-:Y:S01]  /*1520*/  USHF.R.U32.HI UR4, URZ, 0x4, UR4 ;  /* 0x000000043f047899 */ /* 0x000fe20008011604 */
[----:B------:R-:W-:Y:S01]  /*1530*/  UMOV UR9, 0x40000040 ;  /* 0x4000004000097882 */ /* 0x000fe20000000000 */
[----:B------:R-:W-:-:S02]  /*1540*/  UMOV UR11, 0x40000040 ;  /* 0x40000040000b7882 */ /* 0x000fc40000000000 */
[----:B------:R-:W-:Y:S01]  /*1550*/  ULOP3.LUT UR4, UR4, 0x3fff, URZ, 0xc0, !UPT ;  /* 0x00003fff04047892 */ /* 0x000fe2000f8ec03f */
[----:B------:R-:W-:-:S03]  /*1560*/  UMOV UR8, UR5 ;  /* 0x0000000500087c82 */ /* 0x000fc60008000000 */
[----:B------:R-:W-:-:S04]  /*1570*/  ULOP3.LUT UR4, UR4, 0x10000, URZ, 0xfc, !UPT ;  /* 0x0001000004047892 */ /* 0x000fc8000f8efc3f */
[----:B------:R-:W-:-:S07]  /*1580*/  ULEA UR6, UR41, UR4, 0xa ;  /* 0x0000000429067291 */ /* 0x000fce000f8e503f */
[----:B------:R-:W-:Y:S02]  /*1590*/  UMOV UR10, UR6 ;  /* 0x00000006000a7c82 */ /* 0x000fe40008000000 */
[----:B------:R-:W-:Y:S01]  /*15a0*/  HGMMA.64x128x16.F32 R24, gdesc[UR8].tnspA, RZ, !UPT, gsb0 ;  /* 0x21e00000081879f0 */ /* 0x000fe2000c0008ff */
[----:B------:R-:W-:Y:S02]  /*15b0*/  UIADD3 UR8, UR5, 0x80, URZ ;  /* 0x0000008005087890 */ /* 0x000fe4000fffe03f */
[----:B------:R-:W-:Y:S01]  /*15c0*/  UIADD3 UR10, UR6, 0x2, URZ ;  /* 0x00000002060a7890 */ /* 0x000fe2000fffe03f */
[----:B------:R-:W-:Y:S01]  /*15d0*/  UMOV UR9, 0x40000040 ;  /* 0x4000004000097882 */ /* 0x000fe20000000000 */
[----:B------:R-:W-:Y:S01]  /*15e0*/  UMOV UR11, 0x40000040 ;  /* 0x40000040000b7882 */ /* 0x000fe20000000000 */
[----:B------:R-:W-:Y:S02]  /*15f0*/  WARPGROUP.DEPBAR.LE gsb0, 0x0 ;  /* 0x00008000000079c5 */ /* 0x000fe40000010000 */
[----:B------:R-:W-:-:S06]  /*1600*/  WARPGROUP.ARRIVE ;  /* 0x00000000000079c5 */ /* 0x000fcc0000000000 */
[----:B------:R-:W-:Y:S01]  /*1610*/  HGMMA.64x128x16.F32 R24, gdesc[UR8].tnspA, R24, gsb0 ;  /* 0x21e00000081879f0 */ /* 0x000fe20008000818 */
        /* <DEDUP_REMOVED lines=13> */
[----:B------:R-:W-:Y:S03]  /*16f0*/  HGMMA.64x128x16.F32 R24, gdesc[UR8].tnspA, R24, gsb0 ;  /* 0x21e00000081879f0 */ /* 0x000fe60008000818 */
[----:B------:R-:W-:Y:S02]  /*1700*/  WARPGROUP.DEPBAR.LE gsb0, 0x0 ;  /* 0x00008000000079c5 */ /* 0x000fe40000010000 */
[----:B------:R-:W-:Y:S05]  /*1710*/  @!P2 BRA `(.L_x_18) ;  /* 0x00000004001ca947 */ /* 0x000fea0003800000 */
[----:B------:R-:W-:Y:S01]  /*1720*/  UIADD3 UR5, UR41, 0x1, URZ ;  /* 0x0000000129057890 */ /* 0x000fe2000fffe03f */
[----:B01----:R-:W-:-:S03]  /*1730*/  IMAD.U32 R0, RZ, RZ, UR44 ;  /* 0x0000002cff007e24 */ /* 0x003fc6000f8e00ff */
[----:B------:R-:W-:-:S04]  /*1740*/  UISETP.NE.AND UP0, UPT, UR5, 0x6, UPT ;  /* 0x000000060500788c */ /* 0x000fc8000bf05270 */
[----:B------:R-:W-:Y:S02]  /*1750*/  USEL UR6, URZ, 0x1, UP0 ;  /* 0x000000013f067887 */ /* 0x000fe40008000000 */
[----:B------:R-:W-:Y:S02]  /*1760*/  USEL UR5, UR5, URZ, UP0 ;  /* 0x0000003f05057287 */ /* 0x000fe40008000000 */
[----:B------:R-:W-:-:S06]  /*1770*/  ULOP3.LUT UR6, UR40, UR6, URZ, 0x3c, !UPT ;  /* 0x0000000628067292 */ /* 0x000fcc000f8e3c3f */
[----:B------:R-:W-:Y:S01]  /*1780*/  IMAD.U32 R5, RZ, RZ, UR6 ;  /* 0x00000006ff057e24 */ /* 0x000fe2000f8e00ff */
[----:B------:R-:W-:-:S06]  /*1790*/  UMOV UR6, UR41 ;  /* 0x0000002900067c82 */ /* 0x000fcc0008000000 */
.L_x_25:
[----:B01----:R-:W-:Y:S05]  /*17a0*/  @!P0 BRA `(.L_x_19) ;  /* 0x0000000000048947 */ /* 0x003fea0003800000 */
[----:B------:R-:W-:Y:S01]  /*17b0*/  BPT.TRAP 0x1 ;  /* 0x000000040000795c */ /* 0x000fe20000300000 */
.L_x_19:
[----:B------:R-:W0:Y:S01]  /*17c0*/  S2UR UR8, SR_CgaCtaId ;  /* 0x00000000000879c3 */ /* 0x000e220000008800 */
[----:B------:R-:W-:Y:S01]  /*17d0*/  UMOV UR7, 0x400 ;  /* 0x0000040000077882 */ /* 0x000fe20000000000 */
[----:B------:R-:W-:Y:S01]  /*17e0*/  SHF.L.U32 R3, R5, 0x1f, RZ ;  /* 0x0000001f05037819 */ /* 0x000fe200000006ff */
[----:B0-----:R-:W-:-:S04]  /*17f0*/  ULEA UR13, UR8, UR7, 0x18 ;  /* 0x00000007080d7291 */ /* 0x001fc8000f8ec03f */
[----:B------:R-:W-:-:S09]  /*1800*/  ULEA UR7, UR5, UR13, 0x3 ;  /* 0x0000000d05077291 */ /* 0x000fd2000f8e183f */
[----:B------:R0:W1:Y:S01]  /*1810*/  SYNCS.PHASECHK.TRANS64.TRYWAIT P1, [UR7], R3 ;  /* 0x00000003ff0075a7 */ /* 0x0000620008020147 */
[----:B------:R-:W-:Y:S05]  /*1820*/  @!P0 BRA `(.L_x_20) ;  /* 0x0000000000048947 */ /* 0x000fea0003800000 */
[----:B------:R-:W-:Y:S01]  /*1830*/  BPT.TRAP 0x1 ;  /* 0x000000040000795c */ /* 0x000fe20000300000 */
.L_x_20:
[----:B-1----:R-:W-:Y:S05]  /*1840*/  @P1 BRA `(.L_x_21) ;  /* 0x0000000000081947 */ /* 0x002fea0003800000 */
[----:B------:R-:W1:Y:S02]  /*1850*/  SYNCS.PHASECHK.TRANS64.TRYWAIT P1, [UR7], R3 ;  /* 0x00000003ff0075a7 */ /* 0x000e640008020147 */
[----:B-1----:R-:W-:Y:S05]  /*1860*/  @!P1 BRA `(.L_x_22) ;  /* 0x0000006400189947 */ /* 0x002fea0003800000 */
.L_x_21:
[----:B------:R-:W-:Y:S01]  /*1870*/  ULEA UR7, UR5, UR45, 0xa ;  /* 0x0000002d05077291 */ /* 0x000fe2000f8e503f */
[----:B------:R-:W-:Y:S01]  /*1880*/  WARPGROUP.ARRIVE ;  /* 0x00000000000079c5 */ /* 0x000fe20000000000 */
[----:B------:R-:W-:Y:S01]  /*1890*/  ULEA UR12, UR5, UR4, 0xa ;  /* 0x00000004050c7291 */ /* 0x000fe2000f8e503f */
[----:B------:R-:W-:Y:S01]  /*18a0*/  UMOV UR9, 0x40000040 ;  /* 0x4000004000097882 */ /* 0x000fe20000000000 */
[----:B------:R-:W-:-:S03]  /*18b0*/  UMOV UR11, 0x40000040 ;  /* 0x40000040000b7882 */ /* 0x000fc60000000000 */
[----:B------:R-:W-:Y:S02]  /*18c0*/  UMOV UR8, UR7 ;  /* 0x0000000700087c82 */ /* 0x000fe40008000000 */
[----:B------:R-:W-:Y:S02]  /*18d0*/  UMOV UR10, UR12 ;  /* 0x0000000c000a7c82 */ /* 0x000fe40008000000 */
[----:B------:R-:W-:Y:S01]  /*18e0*/  HGMMA.64x128x16.F32 R24, gdesc[UR8].tnspA, R24, gsb0 ;  /* 0x21e00000081879f0 */ /* 0x000fe20008000818 */
[----:B------:R-:W-:Y:S02]  /*18f0*/  UIADD3 UR8, UR7, 0x80, URZ ;  /* 0x0000008007087890 */ /* 0x000fe4000fffe03f */
[----:B------:R-:W-:Y:S01]  /*1900*/  UIADD3 UR10, UR12, 0x2, URZ ;  /* 0x000000020c0a7890 */ /* 0x000fe2000fffe03f */
[----:B------:R-:W-:Y:S01]  /*1910*/  UMOV UR9, 0x40000040 ;  /* 0x4000004000097882 */ /* 0x000fe20000000000 */
[----:B------:R-:W-:Y:S01]  /*1920*/  UMOV UR11, 0x40000040 ;  /* 0x40000040000b7882 */ /* 0x000fe20000000000 */
[----:B------:R-:W-:-:S02]  /*1930*/  WARPGROUP.DEPBAR.LE gsb0, 0x0 ;  /* 0x00008000000079c5 */ /* 0x000fc40000010000 */
        /* <DEDUP_REMOVED lines=18> */
[----:B------:R-:W-:Y:S01]  /*1a60*/  BPT.TRAP 0x1 ;  /* 0x000000040000795c */ /* 0x000fe20000300000 */
.L_x_23:
[----:B------:R-:W-:Y:S01]  /*1a70*/  ULEA UR7, UR6, UR13, 0x3 ;  /* 0x0000000d06077291 */ /* 0x000fe2000f8e183f */
[----:B------:R-:W-:-:S03]  /*1a80*/  ISETP.GT.U32.AND P1, PT, R18, 0x1, PT ;  /* 0x000000011200780c */ /* 0x000fc60003f24070 */
[----:B------:R-:W-:-:S04]  /*1a90*/  UIADD3 UR7, UR7, 0x30, URZ ;  /* 0x0000003007077890 */ /* 0x000fc8000fffe03f */
[----:B------:R-:W-:-:S09]  /*1aa0*/  UPRMT UR7, URZ, 0x654, UR7 ;  /* 0x000006543f077896 */ /* 0x000fd20008000007 */
[----:B------:R-:W-:Y:S01]  /*1ab0*/  SYNCS.ARRIVE.TRANS64.RED.A1T0 RZ, [UR7], RZ ;  /* 0x000000ffffff79a7 */ /* 0x000fe20008100407 */
[----:B------:R-:W-:Y:S05]  /*1ac0*/  @P1 BRA `(.L_x_24) ;  /* 0x0000000000041947 */ /* 0x000fea0003800000 */
[----:B------:R-:W-:Y:S01]  /*1ad0*/  BPT.TRAP 0x1 ;  /* 0x000000040000795c */ /* 0x000fe20000300000 */
.L_x_24:
[----:B------:R-:W-:Y:S01]  /*1ae0*/  UIADD3 UR5, UR5, 0x1, URZ ;  /* 0x0000000105057890 */ /* 0x000fe2000fffe03f */
[C---:B------:R-:W-:Y:S01]  /*1af0*/  ISETP.GT.AND P1, PT, R0.reuse, 0x1, PT ;  /* 0x000000010000780c */ /* 0x040fe20003f24270 */
[----:B------:R-:W-:Y:S01]  /*1b00*/  UIADD3 UR6, UR6, 0x1, URZ ;  /* 0x0000000106067890 */ /* 0x000fe2000fffe03f */
[----:B------:R-:W-:Y:S01]  /*1b10*/  VIADD R0, R0, 0xffffffff ;  /* 0xffffffff00007836 */ /* 0x000fe20000000000 */
[----:B------:R-:W-:Y:S02]  /*1b20*/  UISETP.NE.AND UP0, UPT, UR5, 0x6, UPT ;  /* 0x000000060500788c */ /* 0x000fe4000bf05270 */
[----:B------:R-:W-:Y:S02]  /*1b30*/  UISETP.NE.AND UP1, UPT, UR6, 0x6, UPT ;  /* 0x000000060600788c */ /* 0x000fe4000bf25270 */
[----:B------:R-:W-:Y:S02]  /*1b40*/  USEL UR7, URZ, 0x1, UP0 ;  /* 0x000000013f077887 */ /* 0x000fe40008000000 */
[----:B------:R-:W-:-:S02]  /*1b50*/  USEL UR5, UR5, URZ, UP0 ;  /* 0x0000003f05057287 */ /* 0x000fc40008000000 */
[----:B------:R-:W-:Y:S02]  /*1b60*/  USEL UR6, UR6, URZ, UP1 ;  /* 0x0000003f06067287 */ /* 0x000fe40008800000 */
[----:B------:R-:W-:Y:S01]  /*1b70*/  LOP3.LUT R5, R5, UR7, RZ, 0x3c, !PT ;  /* 0x0000000705057c12 */ /* 0x000fe2000f8e3cff */
[----:B------:R-:W-:Y:S09]  /*1b80*/  @P1 BRA `(.L_x_25) ;  /* 0xfffffffc00041947 */ /* 0x000ff2000383ffff */
.L_x_18:
[----:B01----:R-:W0:Y:S02]  /*1b90*/  LDC R0, c[0x0][0x28c] ;  /* 0x0000a300ff007b82 */ /* 0x003e240000000800 */
[----:B0-----:R-:W-:-:S13]  /*1ba0*/  ISETP.GE.AND P1, PT, R0, 0x1, PT ;  /* 0x000000010000780c */ /* 0x001fda0003f26270 */
[----:B------:R-:W-:Y:S05]  /*1bb0*/  @!P1 BRA `(.L_x_26) ;  /* 0x0000000000409947 */ /* 0x000fea0003800000 */
[----:B------:R-:W-:Y:S05]  /*1bc0*/  @!P0 BRA `(.L_x_27) ;  /* 0x0000000000048947 */ /* 0x000fea0003800000 */
[----:B------:R-:W-:Y:S01]  /*1bd0*/  BPT.TRAP 0x1 ;  /* 0x000000040000795c */ /* 0x000fe20000300000 */
.L_x_27:
[----:B------:R-:W0:Y:S01]  /*1be0*/  S2UR UR7, SR_CgaCtaId ;  /* 0x00000000000779c3 */ /* 0x000e220000008800 */
[----:B------:R-:W-:Y:S01]  /*1bf0*/  UIADD3 UR6, UR44, UR41, URZ ;  /* 0x000000292c067290 */ /* 0x000fe2000fffe03f */
[----:B------:R-:W-:-:S03]  /*1c00*/  ISETP.GT.U32.AND P0, PT, R18, 0x1, PT ;  /* 0x000000011200780c */ /* 0x000fc60003f04070 */
[----:B------:R-:W-:-:S04]  /*1c10*/  UIMAD.WIDE.U32 UR4, UR6, -0x55555555, URZ ;  /* 0xaaaaaaab060478a5 */ /* 0x000fc8000f8e003f */
[----:B------:R-:W-:-:S03]  /*1c20*/  USHF.R.U32.HI UR4, URZ, 0x2, UR5 ;  /* 0x000000023f047899 */ /* 0x000fc60008011605 */
[----:B------:R-:W-:Y:S01]  /*1c30*/  UMOV UR5, 0x400 ;  /* 0x0000040000057882 */ /* 0x000fe20000000000 */
[----:B------:R-:W-:Y:S02]  /*1c40*/  UIMAD UR6, UR4, -0x6, UR6 ;  /* 0xfffffffa040678a4 */ /* 0x000fe4000f8e0206 */
[----:B0-----:R-:W-:-:S04]  /*1c50*/  ULEA UR5, UR7, UR5, 0x18 ;  /* 0x0000000507057291 */ /* 0x001fc8000f8ec03f */
[----:B------:R-:W-:-:S04]  /*1c60*/  ULEA UR6, UR6, UR5, 0x3 ;  /* 0x0000000506067291 */ /* 0x000fc8000f8e183f */
[----:B------:R-:W-:-:S04]  /*1c70*/  UIADD3 UR6, UR6, 0x30, URZ ;  /* 0x0000003006067890 */ /* 0x000fc8000fffe03f */
[----:B------:R-:W-:-:S09]  /*1c80*/  UPRMT UR6, URZ, 0x654, UR6 ;  /* 0x000006543f067896 */ /* 0x000fd20008000006 */
[----:B------:R-:W-:Y:S01]  /*1c90*/  SYNCS.ARRIVE.TRANS64.RED.A1T0 RZ, [UR6], RZ ;  /* 0x000000ffffff79a7 */ /* 0x000fe20008100406 */
[----:B------:R-:W-:Y:S05]  /*1ca0*/  @P0 BRA `(.L_x_26) ;  /* 0x0000000000040947 */ /* 0x000fea0003800000 */
[----:B------:R-:W-:Y:S01]  /*1cb0*/  BPT.TRAP 0x1 ;  /* 0x000000040000795c */ /* 0x000fe20000300000 */
.L_x_26:
[----:B------:R-:W-:Y:S01]  /*1cc0*/  IMAD.SHL.U32 R6, R100, 0x80, RZ ;  /* 0x0000008064067824 */ /* 0x000fe200078e00ff */
[----:B------:R-:W-:Y:S01]  /*1cd0*/  UIADD3 UR41, UR43, UR41, URZ ;  /* 0x000000292b297290 */ /* 0x000fe2000fffe03f */
[----:B------:R-:W-:Y:S01]  /*1ce0*/  SHF.R.S32.HI R11, RZ, 0x1f, R99 ;  /* 0x0000001fff0b7819 */ /* 0x000fe20000011463 */
[----:B------:R-:W-:Y:S01]  /*1cf0*/  UISETP.GE.U32.AND UP1, UPT, UR43, 0x6, UPT ;  /* 0x000000062b00788c */ /* 0x000fe2000bf26070 */
[----:B------:R-:W-:Y:S01]  /*1d00*/  IMAD.SHL.U32 R10, R101, 0x80, RZ ;  /* 0x00000080650a7824 */ /* 0x000fe200078e00ff */
[----:B------:R-:W-:Y:S01]  /*1d10*/  ULDC UR7, c[0x0][0x288] ;  /* 0x0000a20000077ab9 */ /* 0x000fe20000000800 */
[C---:B------:R-:W-:Y:S01]  /*1d20*/  LOP3.LUT R8, R6.reuse, 0x6, R93, 0xf8, !PT ;  /* 0x0000000606087812 */ /* 0x040fe200078ef85d */
[----:B------:R-:W-:Y:S01]  /*1d30*/  UISETP.GT.U32.AND UP0, UPT, UR41, 0x5, UPT ;  /* 0x000000052900788c */ /* 0x000fe2000bf04070 */
[----:B------:R-:W-:Y:S01]  /*1d40*/  ISETP.GE.AND P0, PT, R6, UR7, PT ;  /* 0x0000000706007c0c */ /* 0x000fe2000bf06270 */
[----:B------:R-:W-:Y:S01]  /*1d50*/  ULDC.64 UR4, c[0x0][0x5d0] ;  /* 0x0001740000047ab9 */ /* 0x000fe20000000a00 */
[--C-:B------:R-:W-:Y:S01]  /*1d60*/  SHF.R.S32.HI R9, RZ, 0x1f, R8.reuse ;  /* 0x0000001fff097819 */ /* 0x100fe20000011408 */
[----:B------:R-:W-:Y:S01]  /*1d70*/  ULDC UR10, c[0x0][0x284] ;  /* 0x0000a100000a7ab9 */ /* 0x000fe20000000800 */
[----:B------:R-:W-:Y:S01]  /*1d80*/  IMAD R0, R11, UR4, RZ ;  /* 0x000000040b007c24 */ /* 0x000fe2000f8e02ff */
[----:B------:R-:W-:Y:S01]  /*1d90*/  UISETP.LT.U32.AND UP0, UPT, UR43, 0x6, UP0 ;  /* 0x000000062b00788c */ /* 0x000fe20008701070 */
[----:B------:R-:W-:Y:S01]  /*1da0*/  ISETP.GE.OR P0, PT, R10, UR10, P0 ;  /* 0x0000000a0a007c0c */ /* 0x000fe20008706670 */
[----:B------:R-:W-:Y:S01]  /*1db0*/  IMAD.WIDE.U32 R4, R99, UR4, R8 ;  /* 0x0000000463047c25 */ /* 0x000fe2000f8e0008 */
[----:B------:R-:W-:Y:S01]  /*1dc0*/  ULDC.64 UR8, c[0x0][0x5c8] ;  /* 0x0001720000087ab9 */ /* 0x000fe20000000a00 */
[----:B------:R-:W-:-:S02]  /*1dd0*/  USEL UR6, URZ, 0x1, !UP0 ;  /* 0x000000013f067887 */ /* 0x000fc4000c000000 */
[----:B------:R-:W-:Y:S01]  /*1de0*/  IMAD R3, R99, UR5, R0 ;  /* 0x0000000563037c24 */ /* 0x000fe2000f8e0200 */
[----:B------:R-:W-:Y:S01]  /*1df0*/  @UP1 UIMAD.WIDE.U32 UR4, UR41, -0x55555555, URZ ;  /* 0xaaaaaaab290418a5 */ /* 0x000fe2000f8e003f */
[----:B------:R-:W-:Y:S01]  /*1e00*/  IMAD.WIDE R100, R101, 0x80, R22 ;  /* 0x0000008065647825 */ /* 0x000fe200078e0216 */
[----:B------:R-:W-:Y:S02]  /*1e10*/  ULOP3.LUT UR40, UR40, UR6, URZ, 0x3c, !UPT ;  /* 0x0000000628287292 */ /* 0x000fe4000f8e3c3f */
[----:B------:R-:W-:Y:S01]  /*1e20*/  @UP1 USHF.R.U32.HI UR4, URZ, 0x2, UR5 ;  /* 0x000000023f041899 */ /* 0x000fe20008011605 */
[----:B------:R-:W-:Y:S02]  /*1e30*/  IMAD.IADD R5, R5, 0x1, R3 ;  /* 0x0000000105057824 */ /* 0x000fe400078e0203 */
[----:B------:R-:W-:Y:S01]  /*1e40*/  IMAD R3, R101, UR8, RZ ;  /* 0x0000000865037c24 */ /* 0x000fe2000f8e02ff */
[----:B------:R-:W-:Y:S01]  /*1e50*/  @UP1 ULOP3.LUT UR40, UR40, 0x1, UR4, 0x78, !UPT ;  /* 0x0000000128281892 */ /* 0x000fe2000f8e7804 */
[----:B------:R-:W-:-:S04]  /*1e60*/  IMAD.WIDE.U32 R102, R100, UR8, R4 ;  /* 0x0000000864667c25 */ /* 0x000fc8000f8e0004 */
[----:B------:R-:W-:Y:S02]  /*1e70*/  IMAD R7, R100, UR9, R3 ;  /* 0x0000000964077c24 */ /* 0x000fe4000f8e0203 */
[----:B------:R-:W-:Y:S01]  /*1e80*/  IMAD.MOV.U32 R0, RZ, RZ, -0x1 ;  /* 0xffffffffff007424 */ /* 0x000fe200078e00ff */
[----:B------:R-:W-:Y:S06]  /*1e90*/  @P0 BRA `(.L_x_28) ;  /* 0x00000040001c0947 */ /* 0x000fec0003800000 */
[----:B-----5:R-:W-:Y:S01]  /*1ea0*/  FSETP.NEU.AND P0, PT, R88, RZ, PT ;  /* 0x000000ff5800720b */ /* 0x020fe20003f0d000 */
[----:B------:R-:W-:Y:S01]  /*1eb0*/  IMAD.IADD R4, R89, 0x1, -R6 ;  /* 0x0000000159047824 */ /* 0x000fe200078e0a06 */
[----:B------:R-:W-:Y:S01]  /*1ec0*/  BSSY B0, `(.L_x_28) ;  /* 0x0000404000007945 */ /* 0x000fe20003800000 */
[----:B------:R-:W-:Y:S02]  /*1ed0*/  IMAD.IADD R3, R97, 0x1, -R10 ;  /* 0x0000000161037824 */ /* 0x000fe400078e0a0a */
[----:B------:R-:W-:Y:S01]  /*1ee0*/  IMAD.IADD R113, R103, 0x1, R7 ;  /* 0x0000000167717824 */ /* 0x000fe200078e0207 */
[----:B------:R-:W-:-:S04]  /*1ef0*/  ISETP.GT.AND P2, PT, R4, RZ, PT ;  /* 0x000000ff0400720c */ /* 0x000fc80003f44270 */
[----:B------:R-:W-:-:S03]  /*1f00*/  ISETP.GT.AND P1, PT, R3, RZ, P2 ;  /* 0x000000ff0300720c */ /* 0x000fc60001724270 */
[----:B------:R-:W-:Y:S10]  /*1f10*/  @!P0 BRA `(.L_x_29) ;  /* 0x0000002c00288947 */ /* 0x000ff40003800000 */
[----:B------:R-:W0:Y:S01]  /*1f20*/  LDC.64 R106, c[0x0][0x5b8] ;  /* 0x00016e00ff6a7b82 */ /* 0x000e220000000a00 */
[----:B------:R-:W-:-:S07]  /*1f30*/  ULDC.64 UR4, c[0x0][0x5c0] ;  /* 0x0001700000047ab9 */ /* 0x000fce0000000a00 */
[----:B------:R-:W1:Y:S08]  /*1f40*/  LDC.64 R108, c[0x0][0x5b0] ;  /* 0x00016c00ff6c7b82 */ /* 0x000e700000000a00 */
[----:B------:R-:W2:Y:S01]  /*1f50*/  LDC.64 R110, c[0x0][0x5a8] ;  /* 0x00016a00ff6e7b82 */ /* 0x000ea20000000a00 */
[-C--:B0-----:R-:W-:Y:S02]  /*1f60*/  IMAD R6, R11, R106.reuse, RZ ;  /* 0x0000006a0b067224 */ /* 0x081fe400078e02ff */
[----:B------:R-:W-:-:S04]  /*1f70*/  IMAD.WIDE.U32 R104, R99, R106, R8 ;  /* 0x0000006a63687225 */ /* 0x000fc800078e0008 */
[----:B------:R-:W-:Y:S02]  /*1f80*/  IMAD R103, R99, R107, R6 ;  /* 0x0000006b63677224 */ /* 0x000fe400078e0206 */
[-C--:B-1----:R-:W-:Y:S02]  /*1f90*/  IMAD R5, R101, R108.reuse, RZ ;  /* 0x0000006c65057224 */ /* 0x082fe400078e02ff */
[----:B------:R-:W-:Y:S02]  /*1fa0*/  IMAD.IADD R13, R105, 0x1, R103 ;  /* 0x00000001690d7824 */ /* 0x000fe400078e0267 */
[----:B------:R-:W-:Y:S02]  /*1fb0*/  IMAD.MOV.U32 R12, RZ, RZ, R104 ;  /* 0x000000ffff0c7224 */ /* 0x000fe400078e0068 */
[C---:B------:R-:W-:Y:S02]  /*1fc0*/  IMAD R107, R100.reuse, R109, R5 ;  /* 0x0000006d646b7224 */ /* 0x040fe400078e0205 */
[----:B------:R-:W-:-:S04]  /*1fd0*/  IMAD.WIDE.U32 R6, R100, R108, R12 ;  /* 0x0000006c64067225 */ /* 0x000fc800078e000c */
[----:B------:R-:W-:Y:S01]  /*1fe0*/  IMAD.IADD R5, R7, 0x1, R107 ;  /* 0x0000000107057824 */ /* 0x000fe200078e026b */
[----:B--2---:R-:W-:-:S04]  /*1ff0*/  LEA R14, P0, R6, R110, 0x1 ;  /* 0x0000006e060e7211 */ /* 0x004fc800078008ff */
[----:B------:R-:W-:-:S05]  /*2000*/  LEA.HI.X R15, R6, R111, R5, 0x1, P0 ;  /* 0x0000006f060f7211 */ /* 0x000fca00000f0c05 */
[----:B------:R0:W2:Y:S01]  /*2010*/  @P1 LDG.E.LTC128B.U16 R5, desc[UR38][R14.64] ;  /* 0x000000260e051981 */ /* 0x0000a2000c1e1520 */
[----:B------:R-:W-:Y:S01]  /*2020*/  LEA R10, P0, R102, UR4, 0x1 ;  /* 0x00000004660a7c11 */ /* 0x000fe2000f8008ff */
[----:B------:R-:W-:Y:S01]  /*2030*/  IMAD.WIDE.U32 R6, R100, R108, R8 ;  /* 0x0000006c64067225 */ /* 0x000fe200078e0008 */
[----:B------:R-:W-:Y:S03]  /*2040*/  BSSY B1, `(.L_x_30) ;  /* 0x0000012000017945 */ /* 0x000fe60003800000 */
[----:B------:R-:W-:Y:S02]  /*2050*/  IMAD.IADD R7, R107, 0x1, R7 ;  /* 0x000000016b077824 */ /* 0x000fe400078e0207 */
[----:B------:R-:W-:Y:S01]  /*2060*/  IMAD.WIDE.U32 R20, R99, R106, R6 ;  /* 0x0000006a63147225 */ /* 0x000fe200078e0006 */
[----:B0-----:R-:W-:-:S03]  /*2070*/  SHF.L.U64.HI R15, R108, 0x3, R109 ;  /* 0x000000036c0f7819 */ /* 0x001fc6000001026d */
[----:B------:R-:W-:Y:S01]  /*2080*/  IMAD.IADD R7, R103, 0x1, R21 ;  /* 0x0000000167077824 */ /* 0x000fe200078e0215 */
[----:B------:R-:W-:Y:S01]  /*2090*/  LEA R6, P4, R20, R110, 0x1 ;  /* 0x0000006e14067211 */ /* 0x000fe200078808ff */
[----:B------:R-:W-:-:S03]  /*20a0*/  IMAD.SHL.U32 R14, R108, 0x8, RZ ;  /* 0x000000086c0e7824 */ /* 0x000fc600078e00ff */
[----:B------:R-:W-:Y:S01]  /*20b0*/  LEA.HI.X R7, R20, R111, R7, 0x1, P4 ;  /* 0x0000006f14077211 */ /* 0x000fe200020f0c07 */
[----:B--2---:R-:W-:-:S05]  /*20c0*/  HADD2.F32 R11, -RZ, R5.H0_H0 ;  /* 0x20000005ff0b7230 */ /* 0x004fca0000004100 */
[----:B------:R-:W-:-:S04]  /*20d0*/  FMUL R11, R11, R88 ;  /* 0x000000580b0b7220 */ /* 0x000fc80000400000 */
[----:B------:R-:W-:Y:S01]  /*20e0*/  FFMA R24, R24, R19, R11 ;  /* 0x0000001318187223 */ /* 0x000fe2000000000b */
[----:B------:R-:W-:Y:S02]  /*20f0*/  LEA.HI.X R11, R102, UR5, R113, 0x1, P0 ;  /* 0x00000005660b7c11 */ /* 0x000fe400080f0c71 */
[----:B------:R-:W-:Y:S02]  /*2100*/  ISETP.GT.AND P0, PT, R4, 0x1, PT ;  /* 0x000000010400780c */ /* 0x000fe40003f04270 */
[----:B------:R-:W-:Y:S02]  /*2110*/  F2FP.F16.F32.PACK_AB R24, RZ, R24 ;  /* 0x00000018ff18723e */ /* 0x000fe400000000ff */
[----:B------:R-:W-:-:S03]  /*2120*/  ISETP.GT.AND P3, PT, R3, RZ, P0 ;  /* 0x000000ff0300720c */ /* 0x000fc60000764270 */
[----:B------:R0:W-:Y:S10]  /*2130*/  @P1 STG.E.U16 desc[UR38][R10.64], R24 ;  /* 0x000000180a001986 */ /* 0x0001f4000c101526 */
[----:B------:R-:W-:Y:S05]  /*2140*/  @!P3 BRA `(.L_x_31) ;  /* 0x000000000004b947 */ /* 0x000fea0003800000 */
[----:B------:R1:W5:Y:S02]  /*2150*/  LDG.E.LTC128B.U16 R5, desc[UR38][R6.64+0x2] ;  /* 0x0000022606057981 */ /* 0x000364000c1e1520 */
.L_x_31:
[----:B------:R-:W-:Y:S05]  /*2160*/  BSYNC B1 ;  /* 0x0000000000017941 */ /* 0x000fea0003800000 */
.L_x_30:
[----:B-----5:R-:W-:Y:S01]  /*2170*/  HADD2.F32 R101, -RZ, R5.H0_H0 ;  /* 0x20000005ff657230 */ /* 0x020fe20000004100 */
[----:B------:R-:W-:Y:S01]  /*2180*/  ISETP.GT.AND P2, PT, R3, 0x8, P2 ;  /* 0x000000080300780c */ /* 0x000fe20001744270 */
[----:B------:R-:W-:Y:S01]  /*2190*/  IMAD.WIDE.U32 R20, R100, R108, R14 ;  /* 0x0000006c64147225 */ /* 0x000fe200078e000e */
[----:B0-----:R-:W-:-:S03]  /*21a0*/  PRMT R24, R5, 0x7610, R24 ;  /* 0x0000761005187816 */ /* 0x001fc60000000018 */
[----:B------:R-:W-:Y:S01]  /*21b0*/  FMUL R12, R101, R88 ;  /* 0x00000058650c7220 */ /* 0x000fe20000400000 */
[----:B------:R-:W-:Y:S01]  /*21c0*/  IMAD.IADD R107, R107, 0x1, R21 ;  /* 0x000000016b6b7824 */ /* 0x000fe200078e0215 */
[----:B------:R-:W-:Y:S02]  /*21d0*/  IADD3 R104, P1, R104, R20, RZ ;  /* 0x0000001468687210 */ /* 0x000fe40007f3e0ff */
[----:B------:R-:W-:-:S03]  /*21e0*/  FFMA R12, R25, R19, R12 ;  /* 0x00000013190c7223 */ /* 0x000fc6000000000c */
[----:B------:R-:W-:Y:S01]  /*21f0*/  IMAD.X R13, R107, 0x1, R13, P1 ;  /* 0x000000016b0d7824 */ /* 0x000fe200008e060d */
[C---:B------:R-:W-:Y:S02]  /*2200*/  LEA R14, P1, R104.reuse, R110, 0x1 ;  /* 0x0000006e680e7211 */ /* 0x040fe400078208ff */
[----:B------:R-:W-:Y:S02]  /*2210*/  F2FP.F16.F32.PACK_AB R12, RZ, R12 ;  /* 0x0000000cff0c723e */ /* 0x000fe400000000ff */
[----:B------:R-:W-:Y:S02]  /*2220*/  LEA.HI.X R15, R104, R111, R13, 0x1, P1 ;  /* 0x0000006f680f7211 */ /* 0x000fe400008f0c0d */
[----:B------:R-:W-:-:S05]  /*2230*/  PRMT R21, R12, 0x7610, R21 ;  /* 0x000076100c157816 */ /* 0x000fca0000000015 */
[----:B------:R0:W-:Y:S04]  /*2240*/  @P3 STG.E.U16 desc[UR38][R10.64+0x2], R21 ;  /* 0x000002150a003986 */ /* 0x0001e8000c101526 */
[----:B------:R-:W2:Y:S01]  /*2250*/  @P2 LDG.E.LTC128B.U16 R24, desc[UR38][R14.64] ;  /* 0x000000260e182981 */ /* 0x000ea2000c1e1520 */
[----:B------:R-:W-:Y:S01]  /*2260*/  IADD3 R20, P1, R8, R20, RZ ;  /* 0x0000001408147210 */ /* 0x000fe20007f3e0ff */
[----:B------:R-:W-:Y:S01]  /*2270*/  BSSY B1, `(.L_x_32) ;  /* 0x0000011000017945 */ /* 0x000fe20003800000 */
[C---:B------:R-:W-:Y:S02]  /*2280*/  SHF.L.U64.HI R13, R92.reuse, 0x1, R91 ;  /* 0x000000015c0d7819 */ /* 0x040fe4000001025b */
[----:B------:R-:W-:Y:S01]  /*2290*/  ISETP.GT.AND P0, PT, R3, 0x8, P0 ;  /* 0x000000080300780c */ /* 0x000fe20000704270 */
[----:B0-----:R-:W-:Y:S01]  /*22a0*/  IMAD.X R21, R9, 0x1, R107, P1 ;  /* 0x0000000109157824 */ /* 0x001fe200008e066b */
[----:B------:R-:W-:Y:S01]  /*22b0*/  LEA R12, P1, R92, R10, 0x1 ;  /* 0x0000000a5c0c7211 */ /* 0x000fe200078208ff */
[----:B------:R-:W-:-:S04]  /*22c0*/  IMAD.WIDE.U32 R20, R99, R106, R20 ;  /* 0x0000006a63147225 */ /* 0x000fc800078e0014 */
[----:B------:R-:W-:Y:S01]  /*22d0*/  IMAD.X R13, R13, 0x1, R11, P1 ;  /* 0x000000010d0d7824 */ /* 0x000fe200008e060b */
[----:B------:R-:W-:Y:S01]  /*22e0*/  LEA R8, P3, R20, R110, 0x1 ;  /* 0x0000006e14087211 */ /* 0x000fe200078608ff */
[----:B------:R-:W-:-:S05]  /*22f0*/  IMAD.IADD R9, R103, 0x1, R21 ;  /* 0x0000000167097824 */ /* 0x000fca00078e0215 */
[----:B------:R-:W-:Y:S01]  /*2300*/  LEA.HI.X R9, R20, R111, R9, 0x1, P3 ;  /* 0x0000006f14097211 */ /* 0x000fe200018f0c09 */
[----:B--2---:R-:W-:-:S05]  /*2310*/  HADD2.F32 R5, -RZ, R24.H0_H0 ;  /* 0x20000018ff057230 */ /* 0x004fca0000004100 */
[----:B------:R-:W-:-:S04]  /*2320*/  FMUL R5, R5, R88 ;  /* 0x0000005805057220 */ /* 0x000fc80000400000 */
[----:B------:R-:W-:-:S05]  /*2330*/  FFMA R5, R26, R19, R5 ;  /* 0x000000131a057223 */ /* 0x000fca0000000005 */
[----:B------:R-:W-:-:S05]  /*2340*/  F2FP.F16.F32.PACK_AB R5, RZ, R5 ;  /* 0x00000005ff05723e */ /* 0x000fca00000000ff */
[----:B------:R0:W-:Y:S01]  /*2350*/  @P2 STG.E.U16 desc[UR38][R12.64], R5 ;  /* 0x000000050c002986 */ /* 0x0001e2000c101526 */
[----:B------:R-:W-:Y:S05]  /*2360*/  @!P0 BRA `(.L_x_33) ;  /* 0x0000000000048947 */ /* 0x000fea0003800000 */
[----:B------:R2:W5:Y:S02]  /*2370*/  LDG.E.LTC128B.U16 R24, desc[UR38][R8.64+0x2] ;  /* 0x0000022608187981 */ /* 0x000564000c1e1520 */
.L_x_33:
[----:B------:R-:W-:Y:S05]  /*2380*/  BSYNC B1 ;  /* 0x0000000000017941 */ /* 0x000fea0003800000 */
.L_x_32:
[----:B0----5:R-:W-:Y:S01]  /*2390*/  HADD2.F32 R5, -RZ, R24.H0_H0 ;  /* 0x20000018ff057230 */ /* 0x021fe20000004100 */
[----:B------:R-:W-:Y:S01]  /*23a0*/  ISETP.GT.AND P1, PT, R4, 0x8, PT ;  /* 0x000000080400780c */ /* 0x000fe20003f24270 */
[----:B------:R-:W-:Y:S03]  /*23b0*/  BSSY B1, `(.L_x_34) ;  /* 0x0000008000017945 */ /* 0x000fe60003800000 */
[----:B------:R-:W-:Y:S01]  /*23c0*/  FMUL R14, R5, R88 ;  /* 0x00000058050e7220 */ /* 0x000fe20000400000 */
[----:B------:R-:W-:-:S03]  /*23d0*/  ISETP.GT.AND P2, PT, R3, RZ, P1 ;  /* 0x000000ff0300720c */ /* 0x000fc60000f44270 */
[----:B------:R-:W-:-:S05]  /*23e0*/  FFMA R14, R27, R19, R14 ;  /* 0x000000131b0e7223 */ /* 0x000fca000000000e */
[----:B------:R-:W-:-:S05]  /*23f0*/  F2FP.F16.F32.PACK_AB R14, RZ, R14 ;  /* 0x0000000eff0e723e */ /* 0x000fca00000000ff */
[----:B------:R0:W-:Y:S01]  /*2400*/  @P0 STG.E.U16 desc[UR38][R12.64+0x2], R14 ;  /* 0x0000020e0c000986 */ /* 0x0001e2000c101526 */
[----:B------:R-:W-:Y:S05]  /*2410*/  @!P2 BRA `(.L_x_35) ;  /* 0x000000000004a947 */ /* 0x000fea0003800000 */
[----:B------:R3:W5:Y:S02]  /*2420*/  LDG.E.LTC128B.U16 R24, desc[UR38][R6.64+0x10] ;  /* 0x0000102606187981 */ /* 0x000764000c1e1520 */
.L_x_35:
[----:B------:R-:W-:Y:S05]  /*2430*/  BSYNC B1 ;  /* 0x0000000000017941 */ /* 0x000fea0003800000 */
.L_x_34:
[----:B-----5:R-:W-:Y:S01]  /*2440*/  HADD2.F32 R5, -RZ, R24.H0_H0 ;  /* 0x20000018ff057230 */ /* 0x020fe20000004100 */
        /* <DEDUP_REMOVED lines=9> */
.L_x_37:
[----:B------:R-:W-:Y:S05]  /*24e0*/  BSYNC B1 ;  /* 0x0000000000017941 */ /* 0x000fea0003800000 */
.L_x_36:
[----:B----45:R-:W-:Y:S01]  /*24f0*/  HADD2.F32 R5, -RZ, R24.H0_H0 ;  /* 0x20000018ff057230 */ /* 0x030fe20000004100 */
[----:B------:R-:W-:Y:S01]  /*2500*/  ISETP.GT.AND P1, PT, R3, 0x8, P1 ;  /* 0x000000080300780c */ /* 0x000fe20000f24270 */
[----:B------:R-:W-:Y:S03]  /*2510*/  BSSY B1, `(.L_x_38) ;  /* 0x0000007000017945 */ /* 0x000fe60003800000 */
[----:B0-----:R-:W-:-:S04]  /*2520*/  FMUL R14, R5, R88 ;  /* 0x00000058050e7220 */ /* 0x001fc80000400000 */
[----:B------:R-:W-:-:S05]  /*2530*/  FFMA R14, R29, R19, R14 ;  /* 0x000000131d0e7223 */ /* 0x000fca000000000e */
[----:B------:R-:W-:-:S05]  /*2540*/  F2FP.F16.F32.PACK_AB R14, RZ, R14 ;  /* 0x0000000eff0e723e */ /* 0x000fca00000000ff */
[----:B------:R0:W-:Y:S01]  /*2550*/  @P3 STG.E.U16 desc[UR38][R10.64+0x12], R14 ;  /* 0x0000120e0a003986 */ /* 0x0001e2000c101526 */
[----:B------:R-:W-:Y:S05]  /*2560*/  @!P1 BRA `(.L_x_39) ;  /* 0x0000000000049947 */ /* 0x000fea0003800000 */
[----:B------:R4:W5:Y:S02]  /*2570*/  LDG.E.LTC128B.U16 R24, desc[UR38][R8.64+0x10] ;  /* 0x0000102608187981 */ /* 0x000964000c1e1520 */
.L_x_39:
[----:B------:R-:W-:Y:S05]  /*2580*/  BSYNC B1 ;  /* 0x0000000000017941 */ /* 0x000fea0003800000 */
.L_x_38:
[----:B-----5:R-:W-:Y:S01]  /*2590*/  HADD2.F32 R5, -RZ, R24.H0_H0 ;  /* 0x20000018ff057230 */ /* 0x020fe20000004100 */
[----:B------:R-:W-:Y:S01]  /*25a0*/  ISETP.GT.AND P0, PT, R3, 0x8, P0 ;  /* 0x000000080300780c */ /* 0x000fe20000704270 */
[----:B------:R-:W-:Y:S03]  /*25b0*/  BSSY B1, `(.L_x_40) ;  /* 0x0000007000017945 */ /* 0x000fe60003800000 */
[----:B------:R-:W-:-:S04]  /*25c0*/  FMUL R5, R5, R88 ;  /* 0x0000005805057220 */ /* 0x000fc80000400000 */
[----:B------:R-:W-:-:S05]  /*25d0*/  FFMA R5, R30, R19, R5 ;  /* 0x000000131e057223 */ /* 0x000fca0000000005 */
[----:B------:R-:W-:-:S05]  /*25e0*/  F2FP.F16.F32.PACK_AB R5, RZ, R5 ;  /* 0x00000005ff05723e */ /* 0x000fca00000000ff */
[----:B------:R0:W-:Y:S01]  /*25f0*/  @P1 STG.E.U16 desc[UR38][R12.64+0x10], R5 ;  /* 0x000010050c001986 */ /* 0x0001e2000c101526 */
[----:B------:R-:W-:Y:S05]  /*2600*/  @!P0 BRA `(.L_x_41) ;  /* 0x0000000000048947 */ /* 0x000fea0003800000 */
[----:B------:R0:W5:Y:S02]  /*2610*/  LDG.E.LTC128B.U16 R24, desc[UR38][R8.64+0x12] ;  /* 0x0000122608187981 */ /* 0x000164000c1e1520 */
.L_x_41:
[----:B------:R-:W-:Y:S05]  /*2620*/  BSYNC B1 ;  /* 0x0000000000017941 */ /* 0x000fea0003800000 */
.L_x_40:
        /* <DEDUP_REMOVED lines=10> */
.L_x_43:
[----:B------:R-:W-:Y:S05]  /*26d0*/  BSYNC B1 ;  /* 0x0000000000017941 */ /* 0x000fea0003800000 */
.L_x_42:
        /* <DEDUP_REMOVED lines=10> */
.L_x_45:
[----:B------:R-:W-:Y:S05]  /*2780*/  BSYNC B1 ;  /* 0x0000000000017941 */ /* 0x000fea0003800000 */
.L_x_44:
[----:B0----5:R-:W-:Y:S01]  /*2790*/  HADD2.F32 R5, -RZ, R24.H0_H0 ;  /* 0x20000018ff057230 */ /* 0x021fe20000004100 */
        /* <DEDUP_REMOVED lines=8> */
.L_x_47:
[----:B------:R-:W-:Y:S05]  /*2820*/  BSYNC B1 ;  /* 0x0000000000017941 */ /* 0x000fea0003800000 */
.L_x_46:
        /* <DEDUP_REMOVED lines=9> */
.L_x_49:
[----:B------:R-:W-:Y:S05]  /*28c0*/  BSYNC B1 ;  /* 0x0000000000017941 */ /* 0x000fea0003800000 */
.L_x_48:
        /* <DEDUP_REMOVED lines=10> */
.L_x_51:
[----:B------:R-:W-:Y:S05]  /*2970*/  BSYNC B1 ;  /* 0x0000000000017941 */ /* 0x000fea0003800000 */
.L_x_50:
        /* <DEDUP_REMOVED lines=10> */
.L_x_53:
[----:B------:R-:W-:Y:S05]  /*2a20*/  BSYNC B1 ;  /* 0x0000000000017941 */ /* 0x000fea0003800000 */
.L_x_52:
        /* <DEDUP_REMOVED lines=9> */
.L_x_55:
[----:B------:R-:W-:Y:S05]  /*2ac0*/  BSYNC B1 ;  /* 0x0000000000017941 */ /* 0x000fea0003800000 */
.L_x_54:
        /* <DEDUP_REMOVED lines=9> */
.L_x_57:
[----:B------:R-:W-:Y:S05]  /*2b60*/  BSYNC B1 ;  /* 0x0000000000017941 */ /* 0x000fea0003800000 */
.L_x_56:
        /* <DEDUP_REMOVED lines=10> */
.L_x_59:
[----:B------:R-:W-:Y:S05]  /*2c10*/  BSYNC B1 ;  /* 0x0000000000017941 */ /* 0x000fea0003800000 */
.L_x_58:
        /* <DEDUP_REMOVED lines=10> */
.L_x_61:
[----:B------:R-:W-:Y:S05]  /*2cc0*/  BSYNC B1 ;  /* 0x0000000000017941 */ /* 0x000fea0003800000 */
.L_x_60:
        /* <DEDUP_REMOVED lines=9> */
.L_x_63:
[----:B------:R-:W-:Y:S05]  /*2d60*/  BSYNC B1 ;  /* 0x0000000000017941 */ /* 0x000fea0003800000 */
.L_x_62:
        /* <DEDUP_REMOVED lines=9> */
.L_x_65:
[----:B------:R-:W-:Y:S05]  /*2e00*/  BSYNC B1 ;  /* 0x0000000000017941 */ /* 0x000fea0003800000 */
.L_x_64:
        /* <DEDUP_REMOVED lines=10> */
.L_x_67:
[----:B------:R-:W-:Y:S05]  /*2eb0*/  BSYNC B1 ;  /* 0x0000000000017941 */ /* 0x000fea0003800000 */
.L_x_66:
        /* <DEDUP_REMOVED lines=10> */
.L_x_69:
[----:B------:R-:W-:Y:S05]  /*2f60*/  BSYNC B1 ;  /* 0x0000000000017941 */ /* 0x000fea0003800000 */
.L_x_68:
        /* <DEDUP_REMOVED lines=9> */
.L_x_71:
[----:B------:R-:W-:Y:S05]  /*3000*/  BSYNC B1 ;  /* 0x0000000000017941 */ /* 0x000fea0003800000 */
.L_x_70:
        /* <DEDUP_REMOVED lines=9> */
.L_x_73:
[----:B------:R-:W-:Y:S05]  /*30a0*/  BSYNC B1 ;  /* 0x0000000000017941 */ /* 0x000fea0003800000 */
.L_x_72:
        /* <DEDUP_REMOVED lines=10> */
.L_x_75:
[----:B------:R-:W-:Y:S05]  /*3150*/  BSYNC B1 ;  /* 0x0000000000017941 */ /* 0x000fea0003800000 */
.L_x_74:
        /* <DEDUP_REMOVED lines=10> */
.L_x_77:
[----:B------:R-:W-:Y:S05]  /*3200*/  BSYNC B1 ;  /* 0x0000000000017941 */ /* 0x000fea0003800000 */
.L_x_76:
        /* <DEDUP_REMOVED lines=9> */
.L_x_79:
[----:B------:R-:W-:Y:S05]  /*32a0*/  BSYNC B1 ;  /* 0x0000000000017941 */ /* 0x000fea0003800000 */
.L_x_78:
        /* <DEDUP_REMOVED lines=9> */
.L_x_81:
[----:B------:R-:W-:Y:S05]  /*3340*/  BSYNC B1 ;  /* 0x0000000000017941 */ /* 0x000fea0003800000 */
.L_x_80:
        /* <DEDUP_REMOVED lines=10> */
.L_x_83:
[----:B------:R-:W-:Y:S05]  /*33f0*/  BSYNC B1 ;  /* 0x0000000000017941 */ /* 0x000fea0003800000 */
.L_x_82:
        /* <DEDUP_REMOVED lines=10> */
.L_x_85:
[----:B------:R-:W-:Y:S05]  /*34a0*/  BSYNC B1 ;  /* 0x0000000000017941 */ /* 0x000fea0003800000 */
.L_x_84:
        /* <DEDUP_REMOVED lines=9> */
.L_x_87:
[----:B------:R-:W-:Y:S05]  /*3540*/  BSYNC B1 ;  /* 0x0000000000017941 */ /* 0x000fea0003800000 */
.L_x_86:
        /* <DEDUP_REMOVED lines=9> */
.L_x_89:
[----:B------:R-:W-:Y:S05]  /*35e0*/  BSYNC B1 ;  /* 0x0000000000017941 */ /* 0x000fea0003800000 */
.L_x_88:
        /* <DEDUP_REMOVED lines=10> */
.L_x_91:
[----:B------:R-:W-:Y:S05]  /*3690*/  BSYNC B1 ;  /* 0x0000000000017941 */ /* 0x000fea0003800000 */
.L_x_90:
        /* <DEDUP_REMOVED lines=10> */
.L_x_93:
[----:B------:R-:W-:Y:S05]  /*3740*/  BSYNC B1 ;  /* 0x0000000000017941 */ /* 0x000fea0003800000 */
.L_x_92:
        /* <DEDUP_REMOVED lines=9> */
.L_x_95:
[----:B------:R-:W-:Y:S05]  /*37e0*/  BSYNC B1 ;  /* 0x0000000000017941 */ /* 0x000fea0003800000 */
.L_x_94:
        /* <DEDUP_REMOVED lines=9> */
.L_x_97:
[----:B------:R-:W-:Y:S05]  /*3880*/  BSYNC B1 ;  /* 0x0000000000017941 */ /* 0x000fea0003800000 */
.L_x_96:
        /* <DEDUP_REMOVED lines=10> */
.L_x_99:
[----:B------:R-:W-:Y:S05]  /*3930*/  BSYNC B1 ;  /* 0x0000000000017941 */ /* 0x000fea0003800000 */
.L_x_98:
        /* <DEDUP_REMOVED lines=10> */
.L_x_101:
[----:B------:R-:W-:Y:S05]  /*39e0*/  BSYNC B1 ;  /* 0x0000000000017941 */ /* 0x000fea0003800000 */
.L_x_100:
        /* <DEDUP_REMOVED lines=9> */
.L_x_103:
[----:B------:R-:W-:Y:S05]  /*3a80*/  BSYNC B1 ;  /* 0x0000000000017941 */ /* 0x000fea0003800000 */
.L_x_102:
        /* <DEDUP_REMOVED lines=9> */
.L_x_105:
[----:B------:R-:W-:Y:S05]  /*3b20*/  BSYNC B1 ;  /* 0x0000000000017941 */ /* 0x000fea0003800000 */
.L_x_104:
        /* <DEDUP_REMOVED lines=10> */
.L_x_107:
[----:B------:R-:W-:Y:S05]  /*3bd0*/  BSYNC B1 ;  /* 0x0000000000017941 */ /* 0x000fea0003800000 */
.L_x_106:
        /* <DEDUP_REMOVED lines=10> */
.L_x_109:
[----:B------:R-:W-:Y:S05]  /*3c80*/  BSYNC B1 ;  /* 0x0000000000017941 */ /* 0x000fea0003800000 */
.L_x_108:
        /* <DEDUP_REMOVED lines=9> */
.L_x_111:
[----:B------:R-:W-:Y:S05]  /*3d20*/  BSYNC B1 ;  /* 0x0000000000017941 */ /* 0x000fea0003800000 */
.L_x_110:
        /* <DEDUP_REMOVED lines=9> */
.L_x_113:
[----:B------:R-:W-:Y:S05]  /*3dc0*/  BSYNC B1 ;  /* 0x0000000000017941 */ /* 0x000fea0003800000 */
.L_x_112:
        /* <DEDUP_REMOVED lines=10> */
.L_x_115:
[----:B------:R-:W-:Y:S05]  /*3e70*/  BSYNC B1 ;  /* 0x0000000000017941 */ /* 0x000fea0003800000 */
.L_x_114:
        /* <DEDUP_REMOVED lines=10> */
.L_x_117:
[----:B------:R-:W-:Y:S05]  /*3f20*/  BSYNC B1 ;  /* 0x0000000000017941 */ /* 0x000fea0003800000 */
.L_x_116:
        /* <DEDUP_REMOVED lines=9> */
.L_x_119:
[----:B------:R-:W-:Y:S05]  /*3fc0*/  BSYNC B1 ;  /* 0x0000000000017941 */ /* 0x000fea0003800000 */
.L_x_118:
        /* <DEDUP_REMOVED lines=9> */
.L_x_121:
[----:B------:R-:W-:Y:S05]  /*4060*/  BSYNC B1 ;  /* 0x0000000000017941 */ /* 0x000fea0003800000 */
.L_x_120:
        /* <DEDUP_REMOVED lines=10> */
.L_x_123:
[----:B------:R-:W-:Y:S05]  /*4110*/  BSYNC B1 ;  /* 0x0000000000017941 */ /* 0x000fea0003800000 */
.L_x_122:
        /* <DEDUP_REMOVED lines=10> */
.L_x_125:
[----:B------:R-:W-:Y:S05]  /*41c0*/  BSYNC B1 ;  /* 0x0000000000017941 */ /* 0x000fea0003800000 */
.L_x_124:
        /* <DEDUP_REMOVED lines=9> */
.L_x_127:
[----:B------:R-:W-:Y:S05]  /*4260*/  BSYNC B1 ;  /* 0x0000000000017941 */ /* 0x000fea0003800000 */
.L_x_126:
        /* <DEDUP_REMOVED lines=9> */
.L_x_129:
[----:B------:R-:W-:Y:S05]  /*4300*/  BSYNC B1 ;  /* 0x0000000000017941 */ /* 0x000fea0003800000 */
.L_x_128:
        /* <DEDUP_REMOVED lines=10> */
.L_x_131:
[----:B------:R-:W-:Y:S05]  /*43b0*/  BSYNC B1 ;  /* 0x0000000000017941 */ /* 0x000fea0003800000 */
.L_x_130:
        /* <DEDUP_REMOVED lines=10> */
.L_x_133:
[----:B------:R-:W-:Y:S05]  /*4460*/  BSYNC B1 ;  /* 0x0000000000017941 */ /* 0x000fea0003800000 */
.L_x_132:
        /* <DEDUP_REMOVED lines=9> */
.L_x_135:
[----:B------:R-:W-:Y:S05]  /*4500*/  BSYNC B1 ;  /* 0x0000000000017941 */ /* 0x000fea0003800000 */
.L_x_134:
        /* <DEDUP_REMOVED lines=9> */
.L_x_137:
[----:B------:R-:W-:Y:S05]  /*45a0*/  BSYNC B1 ;  /* 0x0000000000017941 */ /* 0x000fea0003800000 */
.L_x_136:
        /* <DEDUP_REMOVED lines=10> */
.L_x_139:
[----:B------:R-:W-:Y:S05]  /*4650*/  BSYNC B1 ;  /* 0x0000000000017941 */ /* 0x000fea0003800000 */
.L_x_138:
        /* <DEDUP_REMOVED lines=10> */
.L_x_141:
[----:B------:R-:W-:Y:S05]  /*4700*/  BSYNC B1 ;  /* 0x0000000000017941 */ /* 0x000fea0003800000 */
.L_x_140:
        /* <DEDUP_REMOVED lines=9> */
.L_x_143:
[----:B------:R-:W-:Y:S05]  /*47a0*/  BSYNC B1 ;  /* 0x0000000000017941 */ /* 0x000fea0003800000 */
.L_x_142:
        /* <DEDUP_REMOVED lines=9> */
.L_x_145:
[----:B------:R-:W-:Y:S05]  /*4840*/  BSYNC B1 ;  /* 0x0000000000017941 */ /* 0x000fea0003800000 */
.L_x_144:
        /* <DEDUP_REMOVED lines=10> */
.L_x_147:
[----:B------:R-:W-:Y:S05]  /*48f0*/  BSYNC B1 ;  /* 0x0000000000017941 */ /* 0x000fea0003800000 */
.L_x_146:
[----:B-----5:R-:W-:Y:S01]  /*4900*/  HADD2.F32 R5, -RZ, R24.H0_H0 ;  /* 0x20000018ff057230 */ /* 0x020fe20000004100 */
[----:B------:R-:W-:Y:S01]  /*4910*/  ISETP.GT.AND P0, PT, R4, 0x79, PT ;  /* 0x000000790400780c */ /* 0x000fe20003f04270 */
[----:B------:R-:W-:Y:S01]  /*4920*/  @P2 IMAD.MOV.U32 R4, RZ, RZ, R10 ;  /* 0x000000ffff042224 */ /* 0x000fe200078e000a */
[----:B------:R-:W-:Y:S02]  /*4930*/  BSSY B1, `(.L_x_148) ;  /* 0x000000a000017945 */ /* 0x000fe40003800000 */
[----:B------:R-:W-:Y:S01]  /*4940*/  FMUL R5, R5, R88 ;  /* 0x0000005805057220 */ /* 0x000fe20000400000 */
[----:B------:R-:W-:-:S03]  /*4950*/  ISETP.GT.AND P3, PT, R3, RZ, P0 ;  /* 0x000000ff0300720c */ /* 0x000fc60000764270 */
[----:B------:R-:W-:-:S05]  /*4960*/  FFMA R5, R84, R19, R5 ;  /* 0x0000001354057223 */ /* 0x000fca0000000005 */
[----:B------:R-:W-:-:S04]  /*4970*/  F2FP.F16.F32.PACK_AB R5, RZ, R5 ;  /* 0x00000005ff05723e */ /* 0x000fc800000000ff */
[----:B0-----:R-:W-:Y:S01]  /*4980*/  PRMT R14, R5, 0x7610, R14 ;  /* 0x00007610050e7816 */ /* 0x001fe2000000000e */
[----:B------:R-:W-:-:S05]  /*4990*/  @P2 IMAD.MOV.U32 R5, RZ, RZ, R11 ;  /* 0x000000ffff052224 */ /* 0x000fca00078e000b */
[----:B------:R0:W-:Y:S01]  /*49a0*/  @P2 STG.E.U16 desc[UR38][R4.64+0xf0], R14 ;  /* 0x0000f00e04002986 */ /* 0x0001e2000c101526 */
[----:B------:R-:W-:Y:S05]  /*49b0*/  @!P3 BRA `(.L_x_149) ;  /* 0x000000000004b947 */ /* 0x000fea0003800000 */
[----:B------:R0:W5:Y:S02]  /*49c0*/  LDG.E.LTC128B.U16 R24, desc[UR38][R6.64+0xf2] ;  /* 0x0000f22606187981 */ /* 0x000164000c1e1520 */
.L_x_149:
[----:B------:R-:W-:Y:S05]  /*49d0*/  BSYNC B1 ;  /* 0x0000000000017941 */ /* 0x000fea0003800000 */
.L_x_148:
        /* <DEDUP_REMOVED lines=9> */
.L_x_151:
[----:B------:R-:W-:Y:S05]  /*4a70*/  BSYNC B1 ;  /* 0x0000000000017941 */ /* 0x000fea0003800000 */
.L_x_150:
[----:B-----5:R-:W-:Y:S01]  /*4a80*/  HADD2.F32 R5, -RZ, R24.H0_H0 ;  /* 0x20000018ff057230 */ /* 0x020fe20000004100 */
[----:B------:R-:W-:Y:S01]  /*4a90*/  ISETP.GT.AND P0, PT, R3, 0x8, P0 ;  /* 0x000000080300780c */ /* 0x000fe20000704270 */
[----:B0-----:R-:W-:Y:S01]  /*4aa0*/  @P1 IMAD.MOV.U32 R4, RZ, RZ, R12 ;  /* 0x000000ffff041224 */ /* 0x001fe200078e000c */
[----:B------:R-:W-:Y:S02]  /*4ab0*/  BSSY B1, `(.L_x_152) ;  /* 0x0000009000017945 */ /* 0x000fe40003800000 */
[----:B------:R-:W-:-:S04]  /*4ac0*/  FMUL R5, R5, R88 ;  /* 0x0000005805057220 */ /* 0x000fc80000400000 */
[----:B------:R-:W-:-:S05]  /*4ad0*/  FFMA R5, R86, R19, R5 ;  /* 0x0000001356057223 */ /* 0x000fca0000000005 */
[----:B------:R-:W-:-:S04]  /*4ae0*/  F2FP.F16.F32.PACK_AB R5, RZ, R5 ;  /* 0x00000005ff05723e */ /* 0x000fc800000000ff */
[----:B-1-3--:R-:W-:Y:S01]  /*4af0*/  PRMT R6, R5, 0x7610, R6 ;  /* 0x0000761005067816 */ /* 0x00afe20000000006 */
[----:B------:R-:W-:-:S05]  /*4b00*/  @P1 IMAD.MOV.U32 R5, RZ, RZ, R13 ;  /* 0x000000ffff051224 */ /* 0x000fca00078e000d */
[----:B------:R0:W-:Y:S01]  /*4b10*/  @P1 STG.E.U16 desc[UR38][R4.64+0xf0], R6 ;  /* 0x0000f00604001986 */ /* 0x0001e2000c101526 */
[----:B------:R-:W-:Y:S05]  /*4b20*/  @!P0 BRA `(.L_x_153) ;  /* 0x0000000000048947 */ /* 0x000fea0003800000 */
[----:B------:R1:W5:Y:S02]  /*4b30*/  LDG.E.LTC128B.U16 R24, desc[UR38][R8.64+0xf2] ;  /* 0x0000f22608187981 */ /* 0x000364000c1e1520 */
.L_x_153:
[----:B------:R-:W-:Y:S05]  /*4b40*/  BSYNC B1 ;  /* 0x0000000000017941 */ /* 0x000fea0003800000 */
.L_x_152:
[----:B------:R-:W-:Y:S05]  /*4b50*/  @!P0 BRA `(.L_x_154) ;  /* 0x0000001000e88947 */ /* 0x000fea0003800000 */
[----:B-----5:R-:W-:-:S05]  /*4b60*/  HADD2.F32 R3, -RZ, R24.H0_H0 ;  /* 0x20000018ff037230 */ /* 0x020fca0000004100 */
[----:B0-----:R-:W-:-:S04]  /*4b70*/  FMUL R4, R3, R88 ;  /* 0x0000005803047220 */ /* 0x001fc80000400000 */
[----:B------:R-:W-:-:S05]  /*4b80*/  FFMA R4, R87, R19, R4 ;  /* 0x0000001357047223 */ /* 0x000fca0000000004 */
[----:B------:R-:W-:-:S05]  /*4b90*/  F2FP.F16.F32.PACK_AB R4, RZ, R4 ;  /* 0x00000004ff04723e */ /* 0x000fca00000000ff */
[----:B------:R3:W-:Y:S01]  /*4ba0*/  STG.E.U16 desc[UR38][R12.64+0xf2], R4 ;  /* 0x0000f2040c007986 */ /* 0x0007e2000c101526 */
[----:B------:R-:W-:Y:S05]  /*4bb0*/  BRA `(.L_x_154) ;  /* 0x0000001000d07947 */ /* 0x000fea0003800000 */
.L_x_29:
[----:B------:R-:W-:Y:S01]  /*4bc0*/  ISETP.GT.AND P3, PT, R4, 0x1, PT ;  /* 0x000000010400780c */ /* 0x000fe20003f64270 */
[----:B------:R-:W-:Y:S01]  /*4bd0*/  ULDC.64 UR4, c[0x0][0x5c0] ;  /* 0x0001700000047ab9 */ /* 0x000fe20000000a00 */
[-C--:B------:R-:W-:Y:S01]  /*4be0*/  FMUL R24, R24, R19.reuse ;  /* 0x0000001318187220 */ /* 0x080fe20000400000 */
[----:B------:R-:W-:Y:S01]  /*4bf0*/  LEA R6, P4, R102, UR4, 0x1 ;  /* 0x0000000466067c11 */ /* 0x000fe2000f8808ff */
[-C--:B------:R-:W-:Y:S01]  /*4c00*/  FMUL R25, R25, R19.reuse ;  /* 0x0000001319197220 */ /* 0x080fe20000400000 */
[----:B------:R-:W-:Y:S01]  /*4c10*/  ISETP.GT.AND P0, PT, R3, RZ, P3 ;  /* 0x000000ff0300720c */ /* 0x000fe20001f04270 */
[-C--:B------:R-:W-:Y:S01]  /*4c20*/  FMUL R26, R26, R19.reuse ;  /* 0x000000131a1a7220 */ /* 0x080fe20000400000 */
[----:B------:R-:W-:Y:S01]  /*4c30*/  F2FP.F16.F32.PACK_AB R24, RZ, R24 ;  /* 0x00000018ff18723e */ /* 0x000fe200000000ff */
[-C--:B------:R-:W-:Y:S01]  /*4c40*/  FMUL R27, R27, R19.reuse ;  /* 0x000000131b1b7220 */ /* 0x080fe20000400000 */
[----:B------:R-:W-:Y:S01]  /*4c50*/  LEA.HI.X R7, R102, UR5, R113, 0x1, P4 ;  /* 0x0000000566077c11 */ /* 0x000fe2000a0f0c71 */
[----:B------:R-:W-:Y:S01]  /*4c60*/  FMUL R28, R28, R19 ;  /* 0x000000131c1c7220 */ /* 0x000fe20000400000 */
[----:B------:R-:W-:Y:S01]  /*4c70*/  F2FP.F16.F32.PACK_AB R25, RZ, R25 ;  /* 0x00000019ff19723e */ /* 0x000fe200000000ff */
[-C--:B------:R-:W-:Y:S01]  /*4c80*/  FMUL R29, R29, R19.reuse ;  /* 0x000000131d1d7220 */ /* 0x080fe20000400000 */
[----:B------:R-:W-:Y:S01]  /*4c90*/  ISETP.GT.AND P2, PT, R3, 0x8, P2 ;  /* 0x000000080300780c */ /* 0x000fe20001744270 */
[----:B------:R-:W-:Y:S01]  /*4ca0*/  @P1 STG.E.U16 desc[UR38][R6.64], R24 ;  /* 0x0000001806001986 */ /* 0x000fe2000c101526 */
[----:B------:R-:W-:Y:S01]  /*4cb0*/  ISETP.GT.AND P1, PT, R4, 0x8, PT ;  /* 0x000000080400780c */ /* 0x000fe20003f24270 */
[-C--:B------:R-:W-:Y:S01]  /*4cc0*/  FMUL R30, R30, R19.reuse ;  /* 0x000000131e1e7220 */ /* 0x080fe20000400000 */
[C---:B------:R-:W-:Y:S01]  /*4cd0*/  SHF.L.U64.HI R5, R92.reuse, 0x1, R91 ;  /* 0x000000015c057819 */ /* 0x040fe2000001025b */
[----:B------:R-:W-:Y:S01]  /*4ce0*/  @P0 STG.E.U16 desc[UR38][R6.64+0x2], R25 ;  /* 0x0000021906000986 */ /* 0x000fe2000c101526 */
[----:B------:R-:W-:Y:S01]  /*4cf0*/  LEA R8, P5, R92, R6, 0x1 ;  /* 0x000000065c087211 */ /* 0x000fe200078a08ff */
[-C--:B------:R-:W-:Y:S01]  /*4d00*/  FMUL R31, R31, R19.reuse ;  /* 0x000000131f1f7220 */ /* 0x080fe20000400000 */
[----:B------:R-:W-:Y:S01]  /*4d10*/  ISETP.GT.AND P3, PT, R3, 0x8, P3 ;  /* 0x000000080300780c */ /* 0x000fe20001f64270 */
[-C--:B------:R-:W-:Y:S01]  /*4d20*/  FMUL R32, R32, R19.reuse ;  /* 0x0000001320207220 */ /* 0x080fe20000400000 */
[----:B------:R-:W-:Y:S01]  /*4d30*/  ISETP.GT.AND P0, PT, R4, 0x9, PT ;  /* 0x000000090400780c */ /* 0x000fe20003f04270 */
[----:B------:R-:W-:Y:S01]  /*4d40*/  IMAD.X R9, R5, 0x1, R7, P5 ;  /* 0x0000000105097824 */ /* 0x000fe200028e0607 */
[----:B------:R-:W-:Y:S01]  /*4d50*/  ISETP.GT.AND P4, PT, R3, RZ, P1 ;  /* 0x000000ff0300720c */ /* 0x000fe20000f84270 */
[-C--:B------:R-:W-:Y:S01]  /*4d60*/  FMUL R33, R33, R19.reuse ;  /* 0x0000001321217220 */ /* 0x080fe20000400000 */
[----:B------:R-:W-:Y:S01]  /*4d70*/  F2FP.F16.F32.PACK_AB R26, RZ, R26 ;  /* 0x0000001aff1a723e */ /* 0x000fe200000000ff */
[-C--:B------:R-:W-:Y:S01]  /*4d80*/  FMUL R34, R34, R19.reuse ;  /* 0x0000001322227220 */ /* 0x080fe20000400000 */
[----:B------:R-:W-:Y:S01]  /*4d90*/  ISETP.GT.AND P5, PT, R3, RZ, P0 ;  /* 0x000000ff0300720c */ /* 0x000fe200007a4270 */
[----:B------:R-:W-:Y:S01]  /*4da0*/  FMUL R35, R35, R19 ;  /* 0x0000001323237220 */ /* 0x000fe20000400000 */
[----:B------:R-:W-:Y:S01]  /*4db0*/  F2FP.F16.F32.PACK_AB R27, RZ, R27 ;  /* 0x0000001bff1b723e */ /* 0x000fe200000000ff */
[----:B------:R-:W-:Y:S01]  /*4dc0*/  @P2 STG.E.U16 desc[UR38][R8.64], R26 ;  /* 0x0000001a08002986 */ /* 0x000fe2000c101526 */
[----:B------:R-:W-:Y:S01]  /*4dd0*/  F2FP.F16.F32.PACK_AB R28, RZ, R28 ;  /* 0x0000001cff1c723e */ /* 0x000fe200000000ff */
[-C--:B------:R-:W-:Y:S01]  /*4de0*/  FMUL R36, R36, R19.reuse ;  /* 0x0000001324247220 */ /* 0x080fe20000400000 */
[----:B------:R-:W-:Y:S01]  /*4df0*/  ISETP.GT.AND P2, PT, R3, 0x8, P1 ;  /* 0x000000080300780c */ /* 0x000fe20000f44270 */
[----:B------:R-:W-:Y:S01]  /*4e00*/  @P3 STG.E.U16 desc[UR38][R8.64+0x2], R27 ;  /* 0x0000021b08003986 */ /* 0x000fe2000c101526 */
[----:B------:R-:W-:Y:S01]  /*4e10*/  ISETP.GT.AND P1, PT, R4, 0x10, PT ;  /* 0x000000100400780c */ /* 0x000fe20003f24270 */
[----:B------:R-:W-:Y:S01]  /*4e20*/  FMUL R37, R37, R19 ;  /* 0x0000001325257220 */ /* 0x000fe20000400000 */
[----:B------:R-:W-:Y:S01]  /*4e30*/  F2FP.F16.F32.PACK_AB R29, RZ, R29 ;  /* 0x0000001dff1d723e */ /* 0x000fe200000000ff */
[----:B------:R-:W-:Y:S01]  /*4e40*/  @P4 STG.E.U16 desc[UR38][R6.64+0x10], R28 ;  /* 0x0000101c06004986 */ /* 0x000fe2000c101526 */
[C---:B------:R-:W-:Y:S01]  /*4e50*/  ISETP.GT.AND P3, PT, R3.reuse, 0x8, P0 ;  /* 0x000000080300780c */ /* 0x040fe20000764270 */
[-C--:B------:R-:W-:Y:S01]  /*4e60*/  FMUL R38, R38, R19.reuse ;  /* 0x0000001326267220 */ /* 0x080fe20000400000 */
[----:B------:R-:W-:Y:S01]  /*4e70*/  ISETP.GT.AND P0, PT, R4, 0x11, PT ;  /* 0x000000110400780c */ /* 0x000fe20003f04270 */
[----:B------:R-:W-:Y:S01]  /*4e80*/  @P5 STG.E.U16 desc[UR38][R6.64+0x12], R29 ;  /* 0x0000121d06005986 */ /* 0x000fe2000c101526 */
        /* <DEDUP_REMOVED lines=161> */
[----:B------:R-:W-:Y:S01]  /*58a0*/  FMUL R87, R87, R19 ;  /* 0x0000001357577220 */ /* 0x000fe20000400000 */
[----:B------:R-:W-:-:S02]  /*58b0*/  F2FP.F16.F32.PACK_AB R62, RZ, R62 ;  /* 0x0000003eff3e723e */ /* 0x000fc400000000ff */
[C---:B------:R-:W-:Y:S02]  /*58c0*/  ISETP.GT.AND P5, PT, R3.reuse, RZ, P0 ;  /* 0x000000ff0300720c */ /* 0x040fe400007a4270 */
[----:B------:R-:W-:Y:S01]  /*58d0*/  F2FP.F16.F32.PACK_AB R63, RZ, R63 ;  /* 0x0000003fff3f723e */ /* 0x000fe200000000ff */
[----:B------:R-:W-:Y:S01]  /*58e0*/  @P2 STG.E.U16 desc[UR38][R8.64+0x90], R62 ;  /* 0x0000903e08002986 */ /* 0x000fe2000c101526 */
[----:B------:R-:W-:Y:S02]  /*58f0*/  F2FP.F16.F32.PACK_AB R64, RZ, R64 ;  /* 0x00000040ff40723e */ /* 0x000fe400000000ff */
[C---:B------:R-:W-:Y:S01]  /*5900*/  ISETP.GT.AND P2, PT, R3.reuse, 0x8, P1 ;  /* 0x000000080300780c */ /* 0x040fe20000f44270 */
[----:B------:R-:W-:Y:S01]  /*5910*/  @P3 STG.E.U16 desc[UR38][R8.64+0x92], R63 ;  /* 0x0000923f08003986 */ /* 0x000fe2000c101526 */
[----:B------:R-:W-:Y:S02]  /*5920*/  ISETP.GT.AND P1, PT, R4, 0x58, PT ;  /* 0x000000580400780c */ /* 0x000fe40003f24270 */
[----:B------:R-:W-:Y:S01]  /*5930*/  F2FP.F16.F32.PACK_AB R65, RZ, R65 ;  /* 0x00000041ff41723e */ /* 0x000fe200000000ff */
[----:B------:R-:W-:Y:S01]  /*5940*/  @P4 STG.E.U16 desc[UR38][R6.64+0xa0], R64 ;  /* 0x0000a04006004986 */ /* 0x000fe2000c101526 */
[----:B------:R-:W-:-:S02]  /*5950*/  ISETP.GT.AND P3, PT, R3, 0x8, P0 ;  /* 0x000000080300780c */ /* 0x000fc40000764270 */
[----:B------:R-:W-:Y:S01]  /*5960*/  ISETP.GT.AND P0, PT, R4, 0x59, PT ;  /* 0x000000590400780c */ /* 0x000fe20003f04270 */
[----:B------:R-:W-:Y:S01]  /*5970*/  @P5 STG.E.U16 desc[UR38][R6.64+0xa2], R65 ;  /* 0x0000a24106005986 */ /* 0x000fe2000c101526 */
[C---:B------:R-:W-:Y:S02]  /*5980*/  ISETP.GT.AND P4, PT, R3.reuse, RZ, P1 ;  /* 0x000000ff0300720c */ /* 0x040fe40000f84270 */
[----:B------:R-:W-:Y:S02]  /*5990*/  F2FP.F16.F32.PACK_AB R66, RZ, R66 ;  /* 0x00000042ff42723e */ /* 0x000fe400000000ff */
[----:B------:R-:W-:Y:S02]  /*59a0*/  ISETP.GT.AND P5, PT, R3, RZ, P0 ;  /* 0x000000ff0300720c */ /* 0x000fe400007a4270 */
[----:B------:R-:W-:Y:S01]  /*59b0*/  F2FP.F16.F32.PACK_AB R67, RZ, R67 ;  /* 0x00000043ff43723e */ /* 0x000fe200000000ff */
[----:B------:R-:W-:Y:S01]  /*59c0*/  @P2 STG.E.U16 desc[UR38][R8.64+0xa0], R66 ;  /* 0x0000a04208002986 */ /* 0x000fe2000c101526 */
[----:B------:R-:W-:-:S02]  /*59d0*/  F2FP.F16.F32.PACK_AB R68, RZ, R68 ;  /* 0x00000044ff44723e */ /* 0x000fc400000000ff */
[C---:B------:R-:W-:Y:S01]  /*59e0*/  ISETP.GT.AND P2, PT, R3.reuse, 0x8, P1 ;  /* 0x000000080300780c */ /* 0x040fe20000f44270 */
[----:B------:R-:W-:Y:S01]  /*59f0*/  @P3 STG.E.U16 desc[UR38][R8.64+0xa2], R67 ;  /* 0x0000a24308003986 */ /* 0x000fe2000c101526 */
[C---:B------:R-:W-:Y:S02]  /*5a00*/  ISETP.GT.AND P1, PT, R4.reuse, 0x60, PT ;  /* 0x000000600400780c */ /* 0x040fe40003f24270 */
[----:B------:R-:W-:Y:S01]  /*5a10*/  F2FP.F16.F32.PACK_AB R69, RZ, R69 ;  /* 0x00000045ff45723e */ /* 0x000fe200000000ff */
[----:B------:R-:W-:Y:S01]  /*5a20*/  @P4 STG.E.U16 desc[UR38][R6.64+0xb0], R68 ;  /* 0x0000b04406004986 */ /* 0x000fe2000c101526 */
[C---:B------:R-:W-:Y:S02]  /*5a30*/  ISETP.GT.AND P3, PT, R3.reuse, 0x8, P0 ;  /* 0x000000080300780c */ /* 0x040fe40000764270 */
[----:B------:R-:W-:Y:S01]  /*5a40*/  ISETP.GT.AND P0, PT, R4, 0x61, PT ;  /* 0x000000610400780c */ /* 0x000fe20003f04270 */
[----:B------:R-:W-:Y:S01]  /*5a50*/  @P5 STG.E.U16 desc[UR38][R6.64+0xb2], R69 ;  /* 0x0000b24506005986 */ /* 0x000fe2000c101526 */
[----:B------:R-:W-:-:S02]  /*5a60*/  ISETP.GT.AND P4, PT, R3, RZ, P1 ;  /* 0x000000ff0300720c */ /* 0x000fc40000f84270 */
[C---:B------:R-:W-:Y:S02]  /*5a70*/  ISETP.GT.AND P5, PT, R3.reuse, RZ, P0 ;  /* 0x000000ff0300720c */ /* 0x040fe400007a4270 */
[----:B------:R-:W-:Y:S02]  /*5a80*/  F2FP.F16.F32.PACK_AB R70, RZ, R70 ;  /* 0x00000046ff46723e */ /* 0x000fe400000000ff */
[----:B------:R-:W-:Y:S02]  /*5a90*/  F2FP.F16.F32.PACK_AB R71, RZ, R71 ;  /* 0x00000047ff47723e */ /* 0x000fe400000000ff */
[----:B------:R-:W-:Y:S01]  /*5aa0*/  F2FP.F16.F32.PACK_AB R72, RZ, R72 ;  /* 0x00000048ff48723e */ /* 0x000fe200000000ff */
[----:B------:R-:W-:Y:S01]  /*5ab0*/  @P2 STG.E.U16 desc[UR38][R8.64+0xb0], R70 ;  /* 0x0000b04608002986 */ /* 0x000fe2000c101526 */
[----:B------:R-:W-:Y:S02]  /*5ac0*/  F2FP.F16.F32.PACK_AB R73, RZ, R73 ;  /* 0x00000049ff49723e */ /* 0x000fe400000000ff */
[C---:B------:R-:W-:Y:S01]  /*5ad0*/  ISETP.GT.AND P1, PT, R3.reuse, 0x8, P1 ;  /* 0x000000080300780c */ /* 0x040fe20000f24270 */
[----:B------:R-:W-:Y:S01]  /*5ae0*/  @P3 STG.E.U16 desc[UR38][R8.64+0xb2], R71 ;  /* 0x0000b24708003986 */ /* 0x000fe2000c101526 */
[----:B------:R-:W-:-:S02]  /*5af0*/  ISETP.GT.AND P2, PT, R3, 0x8, P0 ;  /* 0x000000080300780c */ /* 0x000fc40000744270 */
[C---:B------:R-:W-:Y:S01]  /*5b00*/  ISETP.GT.AND P0, PT, R4.reuse, 0x69, PT ;  /* 0x000000690400780c */ /* 0x040fe20003f04270 */
[----:B------:R-:W-:Y:S01]  /*5b10*/  @P4 STG.E.U16 desc[UR38][R6.64+0xc0], R72 ;  /* 0x0000c04806004986 */ /* 0x000fe2000c101526 */
[----:B------:R-:W-:Y:S02]  /*5b20*/  ISETP.GT.AND P4, PT, R4, 0x68, PT ;  /* 0x000000680400780c */ /* 0x000fe40003f84270 */
[----:B------:R-:W-:Y:S01]  /*5b30*/  F2FP.F16.F32.PACK_AB R74, RZ, R74 ;  /* 0x0000004aff4a723e */ /* 0x000fe200000000ff */
[----:B------:R-:W-:Y:S01]  /*5b40*/  @P5 STG.E.U16 desc[UR38][R6.64+0xc2], R73 ;  /* 0x0000c24906005986 */ /* 0x000fe2000c101526 */
[C---:B------:R-:W-:Y:S02]  /*5b50*/  ISETP.GT.AND P5, PT, R3.reuse, RZ, P4 ;  /* 0x000000ff0300720c */ /* 0x040fe400027a4270 */
[----:B------:R-:W-:Y:S01]  /*5b60*/  ISETP.GT.AND P3, PT, R3, RZ, P0 ;  /* 0x000000ff0300720c */ /* 0x000fe20000764270 */
[----:B------:R-:W-:Y:S01]  /*5b70*/  @P1 STG.E.U16 desc[UR38][R8.64+0xc0], R74 ;  /* 0x0000c04a08001986 */ /* 0x000fe2000c101526 */
[----:B------:R-:W-:-:S02]  /*5b80*/  F2FP.F16.F32.PACK_AB R75, RZ, R75 ;  /* 0x0000004bff4b723e */ /* 0x000fc400000000ff */
[----:B------:R-:W-:Y:S02]  /*5b90*/  F2FP.F16.F32.PACK_AB R76, RZ, R76 ;  /* 0x0000004cff4c723e */ /* 0x000fe400000000ff */
[C---:B------:R-:W-:Y:S01]  /*5ba0*/  ISETP.GT.AND P4, PT, R3.reuse, 0x8, P4 ;  /* 0x000000080300780c */ /* 0x040fe20002784270 */
[----:B------:R-:W-:Y:S01]  /*5bb0*/  @P2 STG.E.U16 desc[UR38][R8.64+0xc2], R75 ;  /* 0x0000c24b08002986 */ /* 0x000fe2000c101526 */
[----:B------:R-:W-:Y:S02]  /*5bc0*/  F2FP.F16.F32.PACK_AB R77, RZ, R77 ;  /* 0x0000004dff4d723e */ /* 0x000fe400000000ff */
[C---:B------:R-:W-:Y:S01]  /*5bd0*/  ISETP.GT.AND P2, PT, R4.reuse, 0x71, PT ;  /* 0x000000710400780c */ /* 0x040fe20003f44270 */
[----:B------:R-:W-:Y:S01]  /*5be0*/  @P5 STG.E.U16 desc[UR38][R6.64+0xd0], R76 ;  /* 0x0000d04c06005986 */ /* 0x000fe2000c101526 */
[----:B------:R-:W-:Y:S02]  /*5bf0*/  ISETP.GT.AND P5, PT, R3, 0x8, P0 ;  /* 0x000000080300780c */ /* 0x000fe400007a4270 */
[C---:B------:R-:W-:Y:S01]  /*5c00*/  ISETP.GT.AND P1, PT, R4.reuse, 0x78, PT ;  /* 0x000000780400780c */ /* 0x040fe20003f24270 */
[----:B------:R-:W-:Y:S01]  /*5c10*/  @P3 STG.E.U16 desc[UR38][R6.64+0xd2], R77 ;  /* 0x0000d24d06003986 */ /* 0x000fe2000c101526 */
[----:B------:R-:W-:-:S02]  /*5c20*/  ISETP.GT.AND P3, PT, R4, 0x70, PT ;  /* 0x000000700400780c */ /* 0x000fc40003f64270 */
[----:B------:R-:W-:Y:S01]  /*5c30*/  ISETP.GT.AND P0, PT, R4, 0x79, PT ;  /* 0x000000790400780c */ /* 0x000fe20003f04270 */
[----:B------:R-:W-:Y:S01]  /*5c40*/  @P4 IMAD.MOV.U32 R4, RZ, RZ, R8 ;  /* 0x000000ffff044224 */ /* 0x000fe200078e0008 */
[----:B------:R-:W-:Y:S01]  /*5c50*/  F2FP.F16.F32.PACK_AB R78, RZ, R78 ;  /* 0x0000004eff4e723e */ /* 0x000fe200000000ff */
[----:B------:R-:W-:Y:S01]  /*5c60*/  @P4 IMAD.MOV.U32 R5, RZ, RZ, R9 ;  /* 0x000000ffff054224 */ /* 0x000fe200078e0009 */
[----:B------:R-:W-:Y:S02]  /*5c70*/  F2FP.F16.F32.PACK_AB R79, RZ, R79 ;  /* 0x0000004fff4f723e */ /* 0x000fe400000000ff */
[----:B------:R-:W-:Y:S02]  /*5c80*/  F2FP.F16.F32.PACK_AB R80, RZ, R80 ;  /* 0x00000050ff50723e */ /* 0x000fe400000000ff */
[----:B------:R0:W-:Y:S01]  /*5c90*/  @P4 STG.E.U16 desc[UR38][R4.64+0xd0], R78 ;  /* 0x0000d04e04004986 */ /* 0x0001e2000c101526 */
[----:B------:R-:W-:Y:S02]  /*5ca0*/  ISETP.GT.AND P4, PT, R3, RZ, P2 ;  /* 0x000000ff0300720c */ /* 0x000fe40001784270 */
[----:B------:R-:W-:-:S02]  /*5cb0*/  F2FP.F16.F32.PACK_AB R81, RZ, R81 ;  /* 0x00000051ff51723e */ /* 0x000fc400000000ff */
[----:B------:R-:W-:Y:S02]  /*5cc0*/  ISETP.GT.AND P2, PT, R3, 0x8, P2 ;  /* 0x000000080300780c */ /* 0x000fe40001744270 */
[----:B------:R-:W-:Y:S02]  /*5cd0*/  F2FP.F16.F32.PACK_AB R82, RZ, R82 ;  /* 0x00000052ff52723e */ /* 0x000fe400000000ff */
[----:B------:R-:W-:Y:S02]  /*5ce0*/  F2FP.F16.F32.PACK_AB R83, RZ, R83 ;  /* 0x00000053ff53723e */ /* 0x000fe400000000ff */
[----:B------:R-:W-:Y:S01]  /*5cf0*/  F2FP.F16.F32.PACK_AB R84, RZ, R84 ;  /* 0x00000054ff54723e */ /* 0x000fe200000000ff */
[----:B0-----:R-:W-:Y:S01]  /*5d00*/  @P5 IMAD.MOV.U32 R4, RZ, RZ, R8 ;  /* 0x000000ffff045224 */ /* 0x001fe200078e0008 */
[----:B------:R-:W-:Y:S01]  /*5d10*/  F2FP.F16.F32.PACK_AB R85, RZ, R85 ;  /* 0x00000055ff55723e */ /* 0x000fe200000000ff */
[----:B------:R-:W-:Y:S01]  /*5d20*/  @P5 IMAD.MOV.U32 R5, RZ, RZ, R9 ;  /* 0x000000ffff055224 */ /* 0x000fe200078e0009 */
[----:B------:R-:W-:-:S02]  /*5d30*/  F2FP.F16.F32.PACK_AB R86, RZ, R86 ;  /* 0x00000056ff56723e */ /* 0x000fc400000000ff */
[----:B------:R-:W-:Y:S02]  /*5d40*/  F2FP.F16.F32.PACK_AB R87, RZ, R87 ;  /* 0x00000057ff57723e */ /* 0x000fe400000000ff */
[----:B------:R0:W-:Y:S01]  /*5d50*/  @P5 STG.E.U16 desc[UR38][R4.64+0xd2], R79 ;  /* 0x0000d24f04005986 */ /* 0x0001e2000c101526 */
[C---:B------:R-:W-:Y:S02]  /*5d60*/  ISETP.GT.AND P5, PT, R3.reuse, RZ, P3 ;  /* 0x000000ff0300720c */ /* 0x040fe40001fa4270 */
[----:B------:R-:W-:-:S11]  /*5d70*/  ISETP.GT.AND P3, PT, R3, 0x8, P3 ;  /* 0x000000080300780c */ /* 0x000fd60001f64270 */
[----:B0-----:R-:W-:Y:S02]  /*5d80*/  @P5 IMAD.MOV.U32 R4, RZ, RZ, R6 ;  /* 0x000000ffff045224 */ /* 0x001fe400078e0006 */
[----:B------:R-:W-:-:S05]  /*5d90*/  @P5 IMAD.MOV.U32 R5, RZ, RZ, R7 ;  /* 0x000000ffff055224 */ /* 0x000fca00078e0007 */
[----:B------:R0:W-:Y:S01]  /*5da0*/  @P5 STG.E.U16 desc[UR38][R4.64+0xe0], R80 ;  /* 0x0000e05004005986 */ /* 0x0001e2000c101526 */
[C---:B------:R-:W-:Y:S02]  /*5db0*/  ISETP.GT.AND P5, PT, R3.reuse, RZ, P0 ;  /* 0x000000ff0300720c */ /* 0x040fe400007a4270 */
[----:B------:R-:W-:Y:S01]  /*5dc0*/  ISETP.GT.AND P0, PT, R3, 0x8, P0 ;  /* 0x000000080300780c */ /* 0x000fe20000704270 */
[----:B0-----:R-:W-:Y:S02]  /*5dd0*/  @P4 IMAD.MOV.U32 R4, RZ, RZ, R6 ;  /* 0x000000ffff044224 */ /* 0x001fe400078e0006 */
[----:B------:R-:W-:-:S05]  /*5de0*/  @P4 IMAD.MOV.U32 R5, RZ, RZ, R7 ;  /* 0x000000ffff054224 */ /* 0x000fca00078e0007 */
[----:B------:R0:W-:Y:S01]  /*5df0*/  @P4 STG.E.U16 desc[UR38][R4.64+0xe2], R81 ;  /* 0x0000e25104004986 */ /* 0x0001e2000c101526 */
[C---:B------:R-:W-:Y:S02]  /*5e00*/  ISETP.GT.AND P4, PT, R3.reuse, RZ, P1 ;  /* 0x000000ff0300720c */ /* 0x040fe40000f84270 */
[----:B------:R-:W-:Y:S01]  /*5e10*/  ISETP.GT.AND P1, PT, R3, 0x8, P1 ;  /* 0x000000080300780c */ /* 0x000fe20000f24270 */
[----:B0-----:R-:W-:Y:S02]  /*5e20*/  @P3 IMAD.MOV.U32 R4, RZ, RZ, R8 ;  /* 0x000000ffff043224 */ /* 0x001fe400078e0008 */
[----:B------:R-:W-:-:S05]  /*5e30*/  @P3 IMAD.MOV.U32 R5, RZ, RZ, R9 ;  /* 0x000000ffff053224 */ /* 0x000fca00078e0009 */
[----:B------:R0:W-:Y:S02]  /*5e40*/  @P3 STG.E.U16 desc[UR38][R4.64+0xe0], R82 ;  /* 0x0000e05204003986 */ /* 0x0001e4000c101526 */
[----:B0-----:R-:W-:Y:S02]  /*5e50*/  @P2 IMAD.MOV.U32 R4, RZ, RZ, R8 ;  /* 0x000000ffff042224 */ /* 0x001fe400078e0008 */
[----:B------:R-:W-:-:S05]  /*5e60*/  @P2 IMAD.MOV.U32 R5, RZ, RZ, R9 ;  /* 0x000000ffff052224 */ /* 0x000fca00078e0009 */
[----:B------:R0:W-:Y:S02]  /*5e70*/  @P2 STG.E.U16 desc[UR38][R4.64+0xe2], R83 ;  /* 0x0000e25304002986 */ /* 0x0001e4000c101526 */
[----:B0-----:R-:W-:Y:S02]  /*5e80*/  @P4 IMAD.MOV.U32 R4, RZ, RZ, R6 ;  /* 0x000000ffff044224 */ /* 0x001fe400078e0006 */
[----:B------:R-:W-:-:S05]  /*5e90*/  @P4 IMAD.MOV.U32 R5, RZ, RZ, R7 ;  /* 0x000000ffff054224 */ /* 0x000fca00078e0007 */
[----:B------:R0:W-:Y:S04]  /*5ea0*/  @P4 STG.E.U16 desc[UR38][R4.64+0xf0], R84 ;  /* 0x0000f05404004986 */ /* 0x0001e8000c101526 */
[----:B------:R1:W-:Y:S01]  /*5eb0*/  @P5 STG.E.U16 desc[UR38][R6.64+0xf2], R85 ;  /* 0x0000f25506005986 */ /* 0x0003e2000c101526 */
[----:B0-----:R-:W-:Y:S02]  /*5ec0*/  @P1 IMAD.MOV.U32 R4, RZ, RZ, R8 ;  /* 0x000000ffff041224 */ /* 0x001fe400078e0008 */
[----:B------:R-:W-:-:S05]  /*5ed0*/  @P1 IMAD.MOV.U32 R5, RZ, RZ, R9 ;  /* 0x000000ffff051224 */ /* 0x000fca00078e0009 */
[----:B------:R1:W-:Y:S04]  /*5ee0*/  @P1 STG.E.U16 desc[UR38][R4.64+0xf0], R86 ;  /* 0x0000f05604001986 */ /* 0x0003e8000c101526 */
[----:B------:R1:W-:Y:S02]  /*5ef0*/  @P0 STG.E.U16 desc[UR38][R8.64+0xf2], R87 ;  /* 0x0000f25708000986 */ /* 0x0003e4000c101526 */
.L_x_154:
[----:B------:R-:W-:Y:S05]  /*5f00*/  BSYNC B0 ;  /* 0x0000000000007941 */ /* 0x000fea0003800000 */
.L_x_28:
[----:B------:R-:W-:Y:S01]  /*5f10*/  IADD3 R16, P0, R16, UR36, RZ ;  /* 0x0000002410107c10 */ /* 0x000fe2000ff1e0ff */
[----:B------:R-:W-:Y:S01]  /*5f20*/  ULDC.64 UR4, c[0x0][0x650] ;  /* 0x0001940000047ab9 */ /* 0x000fe20000000a00 */
[----:B------:R-:W-:Y:S01]  /*5f30*/  PRMT R3, RZ, 0x7610, R3 ;  /* 0x00007610ff037816 */ /* 0x000fe20000000003 */
[----:B------:R-:W-:Y:S01]  /*5f40*/  IMAD.MOV.U32 R100, RZ, RZ, -0x1 ;  /* 0xffffffffff647424 */ /* 0x000fe200078e00ff */
[----:B------:R-:W-:Y:S01]  /*5f50*/  IADD3.X R17, R17, UR42, RZ, P0, !PT ;  /* 0x0000002a11117c10 */ /* 0x000fe200087fe4ff */
[----:B------:R-:W-:Y:S01]  /*5f60*/  IMAD.MOV.U32 R99, RZ, RZ, -0x1 ;  /* 0xffffffffff637424 */ /* 0x000fe200078e00ff */
[----:B------:R-:W-:-:S04]  /*5f70*/  ISETP.GE.U32.AND P0, PT, R16, UR4, PT ;  /* 0x0000000410007c0c */ /* 0x000fc8000bf06070 */
[----:B------:R-:W-:-:S13]  /*5f80*/  ISETP.GE.U32.AND.EX P0, PT, R17, UR5, PT, P0 ;  /* 0x0000000511007c0c */ /* 0x000fda000bf06100 */
[----:B------:R-:W-:Y:S05]  /*5f90*/  @P0 BRA `(.L_x_155) ;  /* 0x00000004004c0947 */ /* 0x000fea0003800000 */
[----:B------:R-:W0:Y:S01]  /*5fa0*/  LDC.64 R10, c[0x0][0x628] ;  /* 0x00018a00ff0a7b82 */ /* 0x000e220000000a00 */
[----:B---3--:R-:W3:Y:S01]  /*5fb0*/  S2R R12, SR_CTAID.X ;  /* 0x00000000000c7919 */ /* 0x008ee20000002500 */
[----:B-12-4-:R-:W-:Y:S02]  /*5fc0*/  IMAD.MOV.U32 R8, RZ, RZ, R16 ;  /* 0x000000ffff087224 */ /* 0x016fe400078e0010 */
[----:B------:R-:W-:Y:S01]  /*5fd0*/  IMAD.MOV.U32 R9, RZ, RZ, R17 ;  /* 0x000000ffff097224 */ /* 0x000fe200078e0011 */
[----:B------:R-:W1:Y:S03]  /*5fe0*/  S2R R20, SR_CTAID.Y ;  /* 0x0000000000147919 */ /* 0x000e660000002600 */
[----:B------:R-:W2:Y:S08]  /*5ff0*/  LDC R0, c[0x0][0x630] ;  /* 0x00018c00ff007b82 */ /* 0x000eb00000000800 */
[----:B------:R-:W4:Y:S01]  /*6000*/  LDC.64 R14, c[0x0][0x620] ;  /* 0x00018800ff0e7b82 */ /* 0x000f220000000a00 */
[----:B0-----:R-:W-:-:S04]  /*6010*/  ISETP.NE.U32.AND P0, PT, R10, RZ, PT ;  /* 0x000000ff0a00720c */ /* 0x001fc80003f05070 */
[----:B------:R-:W-:-:S13]  /*6020*/  ISETP.NE.AND.EX P0, PT, R11, RZ, PT, P0 ;  /* 0x000000ff0b00720c */ /* 0x000fda0003f05300 */
[----:B-1234-:R-:W-:Y:S05]  /*6030*/  @!P0 BRA `(.L_x_156) ;  /* 0x0000000000288947 */ /* 0x01efea0003800000 */
        /* <DEDUP_REMOVED lines=10> */
.L_x_156:
[-CC-:B------:R-:W-:Y:S01]  /*60e0*/  SHF.R.U64 R99, R8, R0.reuse, R9.reuse ;  /* 0x0000000008637219 */ /* 0x180fe20000001209 */
[----:B------:R-:W0:Y:S01]  /*60f0*/  LDC.64 R26, c[0x0][0x640] ;  /* 0x00019000ff1a7b82 */ /* 0x000e220000000a00 */
[----:B------:R-:W-:Y:S01]  /*6100*/  SHF.R.U32.HI R0, RZ, R0, R9 ;  /* 0x00000000ff007219 */ /* 0x000fe20000011609 */
[----:B------:R-:W-:Y:S01]  /*6110*/  ULDC UR4, c[0x0][0x150] ;  /* 0x0000540000047ab9 */ /* 0x000fe20000000800 */
[----:B------:R-:W-:Y:S02]  /*6120*/  IADD3 R3, P0, RZ, -R99, RZ ;  /* 0x80000063ff037210 */ /* 0x000fe40007f1e0ff */
[----:B------:R-:W-:-:S03]  /*6130*/  I2FP.F32.U32 R7, R12 ;  /* 0x0000000c00077245 */ /* 0x000fc60000201000 */
[----:B------:R-:W1:Y:S01]  /*6140*/  LDC R6, c[0x0][0x618] ;  /* 0x00018600ff067b82 */ /* 0x000e620000000800 */
[----:B------:R-:W-:Y:S02]  /*6150*/  IMAD.X R5, RZ, RZ, ~R0, P0 ;  /* 0x000000ffff057224 */ /* 0x000fe400000e0e00 */
[----:B------:R-:W-:Y:S01]  /*6160*/  FMUL R7, R7, UR4 ;  /* 0x0000000407077c20 */ /* 0x000fe20008400000 */
[----:B------:R-:W-:Y:S01]  /*6170*/  ULDC UR4, c[0x0][0x154] ;  /* 0x0000550000047ab9 */ /* 0x000fe20000000800 */
[-C--:B------:R-:W-:Y:S02]  /*6180*/  IMAD R0, R5, R14.reuse, RZ ;  /* 0x0000000e05007224 */ /* 0x080fe400078e02ff */
[C---:B------:R-:W-:Y:S01]  /*6190*/  IMAD.WIDE.U32 R4, R3.reuse, R14, R16 ;  /* 0x0000000e03047225 */ /* 0x040fe200078e0010 */
[----:B------:R-:W2:Y:S01]  /*61a0*/  LDC R8, c[0x0][0x608] ;  /* 0x00018200ff087b82 */ /* 0x000ea20000000800 */
[----:B------:R-:W3:Y:S02]  /*61b0*/  F2I.U32.TRUNC.NTZ R7, R7 ;  /* 0x0000000700077305 */ /* 0x000ee4000020f000 */
[----:B------:R-:W-:Y:S01]  /*61c0*/  IMAD R3, R3, R15, R0 ;  /* 0x0000000f03037224 */ /* 0x000fe200078e0200 */
[----:B------:R-:W-:-:S03]  /*61d0*/  I2FP.F32.U32 R0, R20 ;  /* 0x0000001400007245 */ /* 0x000fc60000201000 */
[----:B------:R-:W-:Y:S01]  /*61e0*/  IMAD.IADD R3, R5, 0x1, R3 ;  /* 0x0000000105037824 */ /* 0x000fe200078e0203 */
[----:B------:R-:W4:Y:S01]  /*61f0*/  LDC R11, c[0x0][0x658] ;  /* 0x00019600ff0b7b82 */ /* 0x000f220000000800 */
[----:B0-----:R-:W-:-:S04]  /*6200*/  ISETP.NE.U32.AND P0, PT, R26, RZ, PT ;  /* 0x000000ff1a00720c */ /* 0x001fc80003f05070 */
[----:B------:R-:W-:-:S03]  /*6210*/  ISETP.NE.AND.EX P0, PT, R27, RZ, PT, P0 ;  /* 0x000000ff1b00720c */ /* 0x000fc60003f05300 */
[----:B------:R-:W0:Y:S01]  /*6220*/  LDC R9, c[0x0][0x144] ;  /* 0x00005100ff097b82 */ /* 0x000e220000000800 */
[-C--:B-1----:R-:W-:Y:S01]  /*6230*/  SHF.R.U64 R10, R4, R6.reuse, R3 ;  /* 0x00000006040a7219 */ /* 0x082fe20000001203 */
[----:B---3--:R-:W-:Y:S01]  /*6240*/  IMAD.MOV R7, RZ, RZ, -R7 ;  /* 0x000000ffff077224 */ /* 0x008fe200078e0a07 */
[----:B------:R-:W-:Y:S01]  /*6250*/  SHF.R.U32.HI R3, RZ, R6, R3 ;  /* 0x00000006ff037219 */ /* 0x000fe20000011603 */
[----:B------:R-:W-:-:S04]  /*6260*/  FMUL R6, R0, UR4 ;  /* 0x0000000400067c20 */ /* 0x000fc80008400000 */
[----:B------:R-:W1:Y:S01]  /*6270*/  LDC R21, c[0x0][0x148] ;  /* 0x00005200ff157b82 */ /* 0x000e620000000800 */
[----:B------:R3:W0:Y:S01]  /*6280*/  F2I.U32.TRUNC.NTZ R14, R6 ;  /* 0x00000006000e7305 */ /* 0x000622000020f000 */
[-CC-:B--2---:R-:W-:Y:S02]  /*6290*/  SHF.R.U64 R13, R10, R8.reuse, R3.reuse ;  /* 0x000000080a0d7219 */ /* 0x184fe40000001203 */
[----:B------:R-:W-:-:S04]  /*62a0*/  SHF.R.U32.HI R0, RZ, R8, R3 ;  /* 0x00000008ff007219 */ /* 0x000fc80000011603 */
[----:B-----5:R-:W2:Y:S01]  /*62b0*/  LDC R24, c[0x0][0x648] ;  /* 0x00019200ff187b82 */ /* 0x020ea20000000800 */
[-CC-:B----4-:R-:W-:Y:S02]  /*62c0*/  SHF.R.U64 R15, R13, R11.reuse, R0.reuse ;  /* 0x0000000b0d0f7219 */ /* 0x190fe40000001200 */
[----:B------:R-:W-:-:S03]  /*62d0*/  SHF.R.U32.HI R5, RZ, R11, R0 ;  /* 0x0000000bff057219 */ /* 0x000fc60000011600 */
[----:B------:R-:W-:Y:S02]  /*62e0*/  IMAD.MOV.U32 R4, RZ, RZ, R15 ;  /* 0x000000ffff047224 */ /* 0x000fe400078e000f */
[----:B------:R-:W4:Y:S01]  /*62f0*/  LDC R28, c[0x0][0x638] ;  /* 0x00018e00ff1c7b82 */ /* 0x000f220000000800 */
[----:B0-----:R-:W-:-:S07]  /*6300*/  IMAD R25, R9, R7, R12 ;  /* 0x0000000709197224 */ /* 0x001fce00078e020c */
[----:B------:R-:W0:Y:S08]  /*6310*/  LDC R29, c[0x0][0x610] ;  /* 0x00018400ff1d7b82 */ /* 0x000e300000000800 */
[----:B------:R-:W0:Y:S01]  /*6320*/  LDC R30, c[0x0][0x600] ;  /* 0x00018000ff1e7b82 */ /* 0x000e220000000800 */
[----:B-123--:R-:W-:Y:S05]  /*6330*/  @!P0 BRA `(.L_x_157) ;  /* 0x0000000000288947 */ /* 0x00efea0003800000 */
        /* <DEDUP_REMOVED lines=10> */
.L_x_157:
[----:B------:R-:W-:Y:S01]  /*63e0*/  ISETP.NE.AND P0, PT, R2, 0x1, PT ;  /* 0x000000010200780c */ /* 0x000fe20003f05270 */
[----:B------:R-:W-:Y:S01]  /*63f0*/  IMAD.MOV R14, RZ, RZ, -R14 ;  /* 0x000000ffff0e7224 */ /* 0x000fe200078e0a0e */
[----:B------:R-:W-:Y:S02]  /*6400*/  SHF.R.U64 R0, R4, R24, R5 ;  /* 0x0000001804007219 */ /* 0x000fe40000001205 */
[----:B------:R-:W-:Y:S02]  /*6410*/  LOP3.LUT R3, R13, R96, RZ, 0xc0, !PT ;  /* 0x000000600d037212 */ /* 0x000fe400078ec0ff */
[----:B------:R-:W-:Y:S01]  /*6420*/  LOP3.LUT R10, R10, R95, RZ, 0xc0, !PT ;  /* 0x0000005f0a0a7212 */ /* 0x000fe200078ec0ff */
[----:B------:R-:W-:Y:S02]  /*6430*/  IMAD.MOV R4, RZ, RZ, -R0 ;  /* 0x000000ffff047224 */ /* 0x000fe400078e0a00 */
[----:B------:R-:W-:Y:S02]  /*6440*/  IMAD R0, R90, R0, R3 ;  /* 0x000000005a007224 */ /* 0x000fe400078e0203 */
[----:B----4-:R-:W-:-:S02]  /*6450*/  IMAD R3, R4, R28, R15 ;  /* 0x0000001c04037224 */ /* 0x010fc400078e020f */
[----:B------:R-:W-:Y:S02]  /*6460*/  @P0 IMAD R25, R21, R14, R20 ;  /* 0x0000000e15190224 */ /* 0x000fe400078e0214 */
[----:B0-----:R-:W-:Y:S02]  /*6470*/  IMAD R5, R3, R30, R10 ;  /* 0x0000001e03057224 */ /* 0x001fe400078e020a */
[----:B------:R-:W-:Y:S02]  /*6480*/  IMAD R0, R0, R29, R25 ;  /* 0x0000001d00007224 */ /* 0x000fe400078e0219 */
[----:B------:R-:W-:-:S03]  /*6490*/  IMAD.MOV.U32 R4, RZ, RZ, 0x1 ;  /* 0x00000001ff047424 */ /* 0x000fc600078e00ff */
[----:B------:R-:W-:Y:S02]  /*64a0*/  SEL R100, R5, R0, !P0 ;  /* 0x0000000005647207 */ /* 0x000fe40004000000 */
[----:B------:R-:W-:Y:S02]  /*64b0*/  PRMT R3, R4, 0x7610, R3 ;  /* 0x0000761004037816 */ /* 0x000fe40000000003 */
[----:B------:R-:W-:-:S07]  /*64c0*/  SEL R0, R0, R5, !P0 ;  /* 0x0000000500007207 */ /* 0x000fce0004000000 */
.L_x_155:
[----:B------:R-:W-:Y:S01]  /*64d0*/  LOP3.LUT P0, RZ, R3, 0xff, RZ, 0xc0, !PT ;  /* 0x000000ff03ff7812 */ /* 0x000fe2000780c0ff */
[----:B------:R-:W-:Y:S01]  /*64e0*/  UIMAD.WIDE.U32 UR4, UR41, -0x55555555, URZ ;  /* 0xaaaaaaab290478a5 */ /* 0x000fe2000f8e003f */
[----:B------:R-:W-:-:S03]  /*64f0*/  IMAD.MOV.U32 R101, RZ, RZ, R0 ;  /* 0x000000ffff657224 */ /* 0x000fc600078e0000 */
[----:B------:R-:W-:-:S04]  /*6500*/  USHF.R.U32.HI UR4, URZ, 0x2, UR5 ;  /* 0x000000023f047899 */ /* 0x000fc80008011605 */
[----:B------:R-:W-:-:S04]  /*6510*/  UIMAD UR41, UR4, -0x6, UR41 ;  /* 0xfffffffa042978a4 */ /* 0x000fc8000f8e0229 */
[----:B------:R-:W-:Y:S08]  /*6520*/  @P0 BRA `(.L_x_158) ;  /* 0xffffffac00340947 */ /* 0x000ff0000383ffff */
[----:B------:R-:W-:Y:S05]  /*6530*/  EXIT ;  /* 0x000000000000794d */ /* 0x000fea0003800000 */
.L_x_3:
        /* <DEDUP_REMOVED lines=26> */
.L_x_160:
[--C-:B------:R-:W-:Y:S01]  /*66e0*/  SHF.R.U64 R14, R12, R20, R13.reuse ;  /* 0x000000140c0e7219 */ /* 0x100fe2000000120d */
[----:B------:R-:W0:Y:S01]  /*66f0*/  LDC R24, c[0x0][0x618] ;  /* 0x00018600ff187b82 */ /* 0x000e220000000800 */
[----:B------:R-:W-:Y:S01]  /*6700*/  I2FP.F32.U32 R8, R6 ;  /* 0x0000000600087245 */ /* 0x000fe20000201000 */
[----:B------:R-:W-:Y:S01]  /*6710*/  ULDC UR4, c[0x0][0x150] ;  /* 0x0000540000047ab9 */ /* 0x000fe20000000800 */
[----:B------:R-:W-:Y:S02]  /*6720*/  SHF.R.U32.HI R7, RZ, R20, R13 ;  /* 0x00000014ff077219 */ /* 0x000fe4000001160d */
[----:B------:R-:W-:Y:S01]  /*6730*/  IADD3 R11, P0, RZ, -R14, RZ ;  /* 0x8000000eff0b7210 */ /* 0x000fe20007f1e0ff */
[----:B------:R-:W-:Y:S01]  /*6740*/  FMUL R13, R8, UR4 ;  /* 0x00000004080d7c20 */ /* 0x000fe20008400000 */
[----:B------:R-:W-:Y:S01]  /*6750*/  ULDC UR4, c[0x0][0x154] ;  /* 0x0000550000047ab9 */ /* 0x000fe20000000800 */
[----:B------:R-:W1:Y:S02]  /*6760*/  LDC.64 R26, c[0x0][0x640] ;  /* 0x00019000ff1a7b82 */ /* 0x000e640000000a00 */
[----:B------:R-:W-:-:S02]  /*6770*/  IMAD.X R7, RZ, RZ, ~R7, P0 ;  /* 0x000000ffff077224 */ /* 0x000fc400000e0e07 */
[----:B------:R-:W2:Y:S01]  /*6780*/  F2I.U32.TRUNC.NTZ R13, R13 ;  /* 0x0000000d000d7305 */ /* 0x000ea2000020f000 */
[----:B------:R-:W-:-:S03]  /*6790*/  IMAD.WIDE.U32 R8, R11, R22, R16 ;  /* 0x000000160b087225 */ /* 0x000fc600078e0010 */
[----:B------:R-:W3:Y:S01]  /*67a0*/  LDC R15, c[0x0][0x144] ;  /* 0x00005100ff0f7b82 */ /* 0x000ee20000000800 */
[----:B------:R-:W-:-:S04]  /*67b0*/  IMAD R10, R7, R22, RZ ;  /* 0x00000016070a7224 */ /* 0x000fc800078e02ff */
[----:B------:R-:W-:Y:S02]  /*67c0*/  IMAD R7, R11, R23, R10 ;  /* 0x000000170b077224 */ /* 0x000fe400078e020a */
[----:B------:R-:W-:Y:S01]  /*67d0*/  IMAD.MOV.U32 R10, RZ, RZ, -0x1 ;  /* 0xffffffffff0a7424 */ /* 0x000fe200078e00ff */
[----:B------:R-:W4:Y:S01]  /*67e0*/  LDC R20, c[0x0][0x608] ;  /* 0x00018200ff147b82 */ /* 0x000f220000000800 */
[----:B------:R-:W-:Y:S01]  /*67f0*/  IMAD.IADD R7, R9, 0x1, R7 ;  /* 0x0000000109077824 */ /* 0x000fe200078e0207 */
[----:B------:R-:W-:-:S04]  /*6800*/  I2FP.F32.U32 R9, R5 ;  /* 0x0000000500097245 */ /* 0x000fc80000201000 */
[-C--:B0-----:R-:W-:Y:S01]  /*6810*/  SHF.R.U64 R12, R8, R24.reuse, R7 ;  /* 0x00000018080c7219 */ /* 0x081fe20000001207 */
[----:B--2---:R-:W-:Y:S01]  /*6820*/  IMAD.MOV R8, RZ, RZ, -R13 ;  /* 0x000000ffff087224 */ /* 0x004fe200078e0a0d */
[----:B------:R-:W0:Y:S01]  /*6830*/  LDC R11, c[0x0][0x658] ;  /* 0x00019600ff0b7b82 */ /* 0x000e220000000800 */
[----:B-1----:R-:W-:Y:S01]  /*6840*/  ISETP.NE.U32.AND P0, PT, R26, RZ, PT ;  /* 0x000000ff1a00720c */ /* 0x002fe20003f05070 */
[----:B------:R-:W-:Y:S01]  /*6850*/  FMUL R9, R9, UR4 ;  /* 0x0000000409097c20 */ /* 0x000fe20008400000 */
[----:B------:R-:W-:Y:S02]  /*6860*/  SHF.R.U32.HI R7, RZ, R24, R7 ;  /* 0x00000018ff077219 */ /* 0x000fe40000011607 */
[----:B------:R-:W-:-:S03]  /*6870*/  ISETP.NE.AND.EX P0, PT, R27, RZ, PT, P0 ;  /* 0x000000ff1b00720c */ /* 0x000fc60003f05300 */
[----:B------:R-:W1:Y:S01]  /*6880*/  LDC R22, c[0x0][0x148] ;  /* 0x00005200ff167b82 */ /* 0x000e620000000800 */
[----:B---3--:R-:W-:Y:S02]  /*6890*/  IMAD R23, R15, R8, R6 ;  /* 0x000000080f177224 */ /* 0x008fe400078e0206 */
[----:B------:R-:W-:-:S05]  /*68a0*/  IMAD.MOV.U32 R8, RZ, RZ, 0x1 ;  /* 0x00000001ff087424 */ /* 0x000fca00078e00ff */
[----:B------:R-:W2:Y:S01]  /*68b0*/  LDC R21, c[0x0][0x600] ;  /* 0x00018000ff157b82 */ /* 0x000ea20000000800 */
[-CC-:B----4-:R-:W-:Y:S02]  /*68c0*/  SHF.R.U64 R15, R12, R20.reuse, R7.reuse ;  /* 0x000000140c0f7219 */ /* 0x190fe40000001207 */
[----:B------:R-:W-:Y:S02]  /*68d0*/  SHF.R.U32.HI R6, RZ, R20, R7 ;  /* 0x00000014ff067219 */ /* 0x000fe40000011607 */
[----:B------:R3:W4:Y:S03]  /*68e0*/  F2I.U32.TRUNC.NTZ R20, R9 ;  /* 0x0000000900147305 */ /* 0x000726000020f000 */
[----:B------:R-:W1:Y:S01]  /*68f0*/  LDC R25, c[0x0][0x648] ;  /* 0x00019200ff197b82 */ /* 0x000e620000000800 */
[-C--:B0-----:R-:W-:Y:S02]  /*6900*/  SHF.R.U64 R19, R15, R11.reuse, R6 ;  /* 0x0000000b0f137219 */ /* 0x081fe40000001206 */
[----:B------:R-:W-:-:S02]  /*6910*/  SHF.L.U32 R10, R10, R11, RZ ;  /* 0x0000000b0a0a7219 */ /* 0x000fc400000006ff */
[-C--:B------:R-:W-:Y:S01]  /*6920*/  SHF.R.U32.HI R7, RZ, R11.reuse, R6 ;  /* 0x0000000bff077219 */ /* 0x080fe20000011606 */
[----:B------:R-:W-:Y:S01]  /*6930*/  IMAD.MOV.U32 R6, RZ, RZ, R19 ;  /* 0x000000ffff067224 */ /* 0x000fe200078e0013 */
[----:B------:R-:W-:Y:S01]  /*6940*/  SHF.L.U32 R24, R8, R11, RZ ;  /* 0x0000000b08187219 */ /* 0x000fe200000006ff */
[----:B------:R-:W0:Y:S01]  /*6950*/  LDC R28, c[0x0][0x638] ;  /* 0x00018e00ff1c7b82 */ /* 0x000e220000000800 */
[----:B------:R-:W-:-:S07]  /*6960*/  LOP3.LUT R30, RZ, R10, RZ, 0x33, !PT ;  /* 0x0000000aff1e7212 */ /* 0x000fce00078e33ff */
[----:B------:R-:W0:Y:S01]  /*6970*/  LDC R29, c[0x0][0x610] ;  /* 0x00018400ff1d7b82 */ /* 0x000e220000000800 */
[----:B---34-:R-:W-:Y:S05]  /*6980*/  @!P0 BRA `(.L_x_161) ;  /* 0x0000000000288947 */ /* 0x018fea0003800000 */
[----:B------:R-:W3:Y:S02]  /*6990*/  LDC R6, c[0x0][0x64c] ;  /* 0x00019300ff067b82 */ /* 0x000ee40000000800 */
[----:B---3--:R-:W-:-:S05]  /*69a0*/  IADD3 R11, P0, R19, R6, RZ ;  /* 0x00000006130b7210 */ /* 0x008fca0007f1e0ff */
        /* <DEDUP_REMOVED lines=8> */
.L_x_161:
[----:B------:R-:W-:Y:S01]  /*6a30*/  ISETP.NE.AND P0, PT, R2, 0x1, PT ;  /* 0x000000010200780c */ /* 0x000fe20003f05270 */
[----:B--2---:R-:W-:Y:S01]  /*6a40*/  VIADD R9, R21, 0xffffffff ;  /* 0xffffffff15097836 */ /* 0x004fe20000000000 */
[----:B-1----:R-:W-:Y:S01]  /*6a50*/  SHF.R.U64 R7, R6, R25, R7 ;  /* 0x0000001906077219 */ /* 0x002fe20000001207 */
[----:B------:R-:W-:Y:S01]  /*6a60*/  IMAD.MOV R20, RZ, RZ, -R20 ;  /* 0x000000ffff147224 */ /* 0x000fe200078e0a14 */
[----:B------:R-:W-:Y:S02]  /*6a70*/  LOP3.LUT R6, R15, R30, RZ, 0xc0, !PT ;  /* 0x0000001e0f067212 */ /* 0x000fe400078ec0ff */
[----:B------:R-:W-:Y:S01]  /*6a80*/  LOP3.LUT R12, R12, R9, RZ, 0xc0, !PT ;  /* 0x000000090c0c7212 */ /* 0x000fe200078ec0ff */
[----:B------:R-:W-:Y:S02]  /*6a90*/  IMAD.MOV R8, RZ, RZ, -R7 ;  /* 0x000000ffff087224 */ /* 0x000fe400078e0a07 */
[----:B------:R-:W-:Y:S02]  /*6aa0*/  IMAD R6, R24, R7, R6 ;  /* 0x0000000718067224 */ /* 0x000fe400078e0206 */
[----:B------:R-:W-:-:S02]  /*6ab0*/  IMAD.MOV.U32 R9, RZ, RZ, 0x1 ;  /* 0x00000001ff097424 */ /* 0x000fc400078e00ff */
[----:B------:R-:W-:Y:S02]  /*6ac0*/  @P0 IMAD R23, R22, R20, R5 ;  /* 0x0000001416170224 */ /* 0x000fe400078e0205 */
[----:B0-----:R-:W-:Y:S02]  /*6ad0*/  IMAD R5, R8, R28, R19 ;  /* 0x0000001c08057224 */ /* 0x001fe400078e0213 */
[----:B------:R-:W-:Y:S02]  /*6ae0*/  IMAD R19, R6, R29, R23 ;  /* 0x0000001d06137224 */ /* 0x000fe400078e0217 */
[----:B------:R-:W-:Y:S02]  /*6af0*/  IMAD R6, R5, R21, R12 ;  /* 0x0000001505067224 */ /* 0x000fe400078e020c */
[----:B------:R-:W-:-:S03]  /*6b00*/  IMAD.MOV.U32 R8, RZ, RZ, R14 ;  /* 0x000000ffff087224 */ /* 0x000fc600078e000e */
[----:B------:R-:W-:Y:S02]  /*6b10*/  SEL R20, R6, R19, !P0 ;  /* 0x0000001306147207 */ /* 0x000fe40004000000 */
[----:B------:R-:W-:-:S07]  /*6b20*/  SEL R19, R19, R6, !P0 ;  /* 0x0000000613137207 */ /* 0x000fce0004000000 */
.L_x_159:
[----:B------:R-:W-:-:S08]  /*6b30*/  NOP ;  /* 0x0000000000007918 */ /* 0x000fd00000000000 */
[----:B------:R-:W0:-:S00]  /*6b40*/  USETMAXREG.DEALLOC.CTAPOOL 0x28 ;  /* 0x00000028000079c8 */ /* 0x000e0000080e0500 */
[----:B0-----:R-:W-:-:S13]  /*6b50*/  ISETP.NE.AND P0, PT, R0, RZ, PT ;  /* 0x000000ff0000720c */ /* 0x001fda0003f05270 */
[----:B------:R-:W-:Y:S05]  /*6b60*/  @P0 EXIT ;  /* 0x000000000000094d */ /* 0x000fea0003800000 */
[----:B------:R-:W-:Y:S01]  /*6b70*/  LOP3.LUT P0, RZ, R9, 0xff, RZ, 0xc0, !PT ;  /* 0x000000ff09ff7812 */ /* 0x000fe2000780c0ff */
[----:B------:R-:W-:Y:S02]  /*6b80*/  IMAD.MOV.U32 R0, RZ, RZ, 0x1 ;  /* 0x00000001ff007424 */ /* 0x000fe400078e00ff */
[----:B------:R-:W-:-:S10]  /*6b90*/  IMAD.MOV.U32 R12, RZ, RZ, RZ ;  /* 0x000000ffff0c7224 */ /* 0x000fd400078e00ff */
[----:B------:R-:W-:Y:S05]  /*6ba0*/  @!P0 BRA `(.L_x_162) ;  /* 0x0000000c002c8947 */ /* 0x000fea0003800000 */
[----:B------:R-:W0:Y:S01]  /*6bb0*/  LDC R0, c[0x0][0x28c] ;  /* 0x0000a300ff007b82 */ /* 0x000e220000000800 */
[----:B------:R-:W-:Y:S01]  /*6bc0*/  LOP3.LUT P0, RZ, R3, 0x1f, RZ, 0xc0, !PT ;  /* 0x0000001f03ff7812 */ /* 0x000fe2000780c0ff */
[----:B------:R-:W-:Y:S01]  /*6bd0*/  ULDC UR5, c[0x0][0x658] ;  /* 0x0001960000057ab9 */ /* 0x000fe20000000800 */
[----:B------:R-:W-:Y:S01]  /*6be0*/  UMOV UR6, 0xffffffff ;  /* 0xffffffff00067882 */ /* 0x000fe20000000000 */
[----:B------:R-:W-:Y:S01]  /*6bf0*/  BSSY B0, `(.L_x_162) ;  /* 0x00000c6000007945 */ /* 0x000fe20003800000 */
[----:B------:R-:W-:Y:S01]  /*6c00*/  USHF.L.U32 UR6, UR6, UR5, URZ ;  /* 0x0000000506067299 */ /* 0x000fe2000800063f */
[C---:B------:R-:W-:Y:S01]  /*6c10*/  ISETP.NE.AND P2, PT, R4.reuse, RZ, PT ;  /* 0x000000ff0400720c */ /* 0x040fe20003f45270 */
[----:B------:R-:W-:Y:S01]  /*6c20*/  IMAD.MOV.U32 R13, RZ, RZ, 0x1 ;  /* 0x00000001ff0d7424 */ /* 0x000fe200078e00ff */
[----:B------:R-:W-:Y:S01]  /*6c30*/  ISETP.NE.OR P0, PT, R4, RZ, !P0 ;  /* 0x000000ff0400720c */ /* 0x000fe20004705670 */
[----:B------:R-:W-:Y:S01]  /*6c40*/  IMAD.MOV.U32 R12, RZ, RZ, RZ ;  /* 0x000000ffff0c7224 */ /* 0x000fe200078e00ff */
[----:B------:R-:W-:Y:S01]  /*6c50*/  LOP3.LUT R11, R18, 0x2, RZ, 0xfc, !PT ;  /* 0x00000002120b7812 */ /* 0x000fe200078efcff */
[----:B------:R-:W-:Y:S01]  /*6c60*/  ULDC UR4, c[0x0][0x600] ;  /* 0x0001800000047ab9 */ /* 0x000fe20000000800 */
[----:B------:R-:W-:Y:S01]  /*6c70*/  UMOV UR7, 0x1 ;  /* 0x0000000100077882 */ /* 0x000fe20000000000 */
[----:B------:R-:W-:-:S02]  /*6c80*/  UIADD3 UR13, UR4, -0x1, URZ ;  /* 0xffffffff040d7890 */ /* 0x000fc4000fffe03f */
[----:B------:R-:W-:Y:S02]  /*6c90*/  USHF.L.U32 UR15, UR7, UR5, URZ ;  /* 0x00000005070f7299 */ /* 0x000fe4000800063f */
[----:B------:R-:W-:Y:S01]  /*6ca0*/  ULOP3.LUT UR14, URZ, UR6, URZ, 0x33, !UPT ;  /* 0x000000063f0e7292 */ /* 0x000fe2000f8e333f */
[----:B------:R-:W-:Y:S01]  /*6cb0*/  ULDC.64 UR22, c[0x0][0x198] ;  /* 0x0000660000167ab9 */ /* 0x000fe20000000a00 */
[----:B0-----:R-:W-:-:S05]  /*6cc0*/  VIADD R0, R0, 0x3f ;  /* 0x0000003f00007836 */ /* 0x001fca0000000000 */
[----:B------:R-:W-:-:S04]  /*6cd0*/  SHF.R.S32.HI R3, RZ, 0x1f, R0 ;  /* 0x0000001fff037819 */ /* 0x000fc80000011400 */
[----:B------:R-:W-:Y:S01]  /*6ce0*/  LEA.HI R3, R3, R0, RZ, 0x6 ;  /* 0x0000000003037211 */ /* 0x000fe200078f30ff */
[----:B------:R-:W-:-:S03]  /*6cf0*/  IMAD.MOV.U32 R0, RZ, RZ, 0x1 ;  /* 0x00000001ff007424 */ /* 0x000fc600078e00ff */
[----:B------:R-:W-:-:S05]  /*6d00*/  SHF.R.S32.HI R3, RZ, 0x6, R3 ;  /* 0x00000006ff037819 */ /* 0x000fca0000011403 */
[----:B------:R-:W-:-:S07]  /*6d10*/  VIADD R10, R3, 0x1 ;  /* 0x00000001030a7836 */ /* 0x000fce0000000000 */
.L_x_174:
[----:B------:R-:W-:-:S03]  /*6d20*/  UMOV UR4, 0xffffffff ;  /* 0xffffffff00047882 */ /* 0x000fc60000000000 */
[----:B------:R-:W-:Y:S05]  /*6d30*/  BRA.DIV UR4, `(.L_x_163) ;  /* 0x0000000e04fc7947 */ /* 0x000fea000b800000 */
[----:B------:R-:W-:-:S13]  /*6d40*/  ELECT P6, URZ, PT ;  /* 0x00000000003f782f */ /* 0x000fda00038c0000 */
.L_x_187:
[----:B------:R-:W-:Y:S04]  /*6d50*/  BSSY B1, `(.L_x_164) ;  /* 0x000003e000017945 */ /* 0x000fe80003800000 */
[----:B------:R-:W-:Y:S05]  /*6d60*/  @!P6 BRA `(.L_x_165) ;  /* 0x0000000000f0e947 */ /* 0x000fea0003800000 */
[----:B------:R-:W0:Y:S02]  /*6d70*/  LDC R4, c[0x0][0x28c] ;  /* 0x0000a300ff047b82 */ /* 0x000e240000000800 */
[----:B0-----:R-:W-:-:S13]  /*6d80*/  ISETP.GE.AND P1, PT, R4, 0x1, PT ;  /* 0x000000010400780c */ /* 0x001fda0003f26270 */
[----:B------:R-:W-:Y:S05]  /*6d90*/  @!P1 BRA `(.L_x_165) ;  /* 0x0000000000e49947 */ /* 0x000fea0003800000 */
[----:B------:R-:W-:Y:S02]  /*6da0*/  IMAD.SHL.U32 R19, R19, 0x80, RZ ;  /* 0x0000008013137824 */ /* 0x000fe400078e00ff */
[----:B------:R-:W-:Y:S02]  /*6db0*/  IMAD.SHL.U32 R20, R20, 0x80, RZ ;  /* 0x0000008014147824 */ /* 0x000fe400078e00ff */
[----:B------:R-:W-:Y:S02]  /*6dc0*/  IMAD.MOV.U32 R21, RZ, RZ, RZ ;  /* 0x000000ffff157224 */ /* 0x000fe400078e00ff */
[----:B------:R-:W-:Y:S02]  /*6dd0*/  IMAD.MOV.U32 R4, RZ, RZ, R10 ;  /* 0x000000ffff047224 */ /* 0x000fe400078e000a */
[----:B------:R-:W-:Y:S02]  /*6de0*/  IMAD.MOV.U32 R5, RZ, RZ, R0 ;  /* 0x000000ffff057224 */ /* 0x000fe400078e0000 */
[----:B------:R-:W-:-:S02]  /*6df0*/  IMAD.MOV.U32 R6, RZ, RZ, R12 ;  /* 0x000000ffff067224 */ /* 0x000fc400078e000c */
[----:B------:R-:W-:-:S07]  /*6e00*/  VIADD R22, R19, 0x40 ;  /* 0x0000004013167836 */ /* 0x000fce0000000000 */
.L_x_169:
[----:B------:R-:W0:Y:S01]  /*6e10*/  S2R R14, SR_CgaCtaId ;  /* 0x00000000000e7919 */ /* 0x000e220000008800 */
[----:B------:R-:W-:Y:S01]  /*6e20*/  MOV R7, 0x400 ;  /* 0x0000040000077802 */ /* 0x000fe20000000f00 */
[----:B------:R-:W1:Y:S03]  /*6e30*/  @!P2 LDC R9, c[0x0][0x500] ;  /* 0x00014000ff09ab82 */ /* 0x000e660000000800 */
[----:B0-----:R-:W-:Y:S02]  /*6e40*/  LEA R15, R14, R7, 0x18 ;  /* 0x000000070e0f7211 */ /* 0x001fe400078ec0ff */
[----:B------:R-:W-:-:S03]  /*6e50*/  SHF.L.U32 R7, R5, 0x1f, RZ ;  /* 0x0000001f05077819 */ /* 0x000fc600000006ff */
[----:B------:R-:W-:-:S04]  /*6e60*/  IMAD R14, R6, 0x8, R15 ;  /* 0x00000008060e7824 */ /* 0x000fc800078e020f */
[----:B------:R-:W0:Y:S02]  /*6e70*/  SYNCS.PHASECHK.TRANS64.TRYWAIT P1, [R14+URZ+0x30], R7 ;  /* 0x000030070e0075a7 */ /* 0x000e24000802017f */
[----:B01----:R-:W-:Y:S05]  /*6e80*/  @!P1 BRA `(.L_x_166) ;  /* 0x0000000c00c89947 */ /* 0x003fea0003800000 */
.L_x_188:
[----:B0-----:R-:W-:Y:S01]  /*6e90*/  PRMT R7, R11, 0x9910, RZ ;  /* 0x000099100b077816 */ /* 0x001fe200000000ff */
[----:B------:R0:W-:Y:S03]  /*6ea0*/  @!P2 SYNCS.ARRIVE.TRANS64 RZ, [R14+URZ], R9 ;  /* 0x000000090effa9a7 */ /* 0x0001e6000800003f */
[----:B------:R-:W-:-:S13]  /*6eb0*/  ISETP.NE.AND P1, PT, R7, 0x2, PT ;  /* 0x000000020700780c */ /* 0x000fda0003f25270 */
[----:B0-----:R-:W-:Y:S05]  /*6ec0*/  @P1 BRA `(.L_x_167) ;  /* 0x0000000000041947 */ /* 0x001fea0003800000 */
[----:B------:R-:W-:Y:S01]  /*6ed0*/  BPT.TRAP 0x1 ;  /* 0x000000040000795c */ /* 0x000fe20000300000 */
.L_x_167:
[----:B------:R-:W-:Y:S05]  /*6ee0*/  @P0 BRA `(.L_x_168) ;  /* 0x0000000000040947 */ /* 0x000fea0003800000 */
[----:B------:R-:W-:Y:S01]  /*6ef0*/  BPT.TRAP 0x1 ;  /* 0x000000040000795c */ /* 0x000fe20000300000 */
.L_x_168:
[----:B------:R-:W-:Y:S01]  /*6f00*/  IMAD R15, R6, 0x4000, R15 ;  /* 0x00004000060f7824 */ /* 0x000fe200078e020f */
[----:B------:R-:W-:Y:S01]  /*6f10*/  R2UR UR25, R14 ;  /* 0x000000000e1972ca */ /* 0x000fe200000e0000 */
[----:B------:R-:W-:Y:S01]  /*6f20*/  VIADD R4, R4, 0xffffffff ;  /* 0xffffffff04047836 */ /* 0x000fe20000000000 */
[----:B------:R-:W-:Y:S01]  /*6f30*/  R2UR UR27, R21 ;  /* 0x00000000151b72ca */ /* 0x000fe200000e0000 */
[----:B------:R-:W-:Y:S01]  /*6f40*/  UIADD3 UR4, UP0, UR22, 0xf0, URZ ;  /* 0x000000f016047890 */ /* 0x000fe2000ff1e03f */
[----:B------:R-:W-:Y:S01]  /*6f50*/  R2UR UR8, R15 ;  /* 0x000000000f0872ca */ /* 0x000fe200000e0000 */
[----:B------:R-:W-:Y:S01]  /*6f60*/  UIADD3 UR30, UP1, UR22, 0x1f0, URZ ;  /* 0x000001f0161e7890 */ /* 0x000fe2000ff3e03f */
[----:B------:R-:W-:Y:S01]  /*6f70*/  R2UR UR28, R8 ;  /* 0x00000000081c72ca */ /* 0x000fe200000e0000 */
[----:B------:R-:W-:Y:S01]  /*6f80*/  UIADD3.X UR5, URZ, UR23, URZ, UP0, !UPT ;  /* 0x000000173f057290 */ /* 0x000fe200087fe43f */
[----:B------:R-:W-:Y:S01]  /*6f90*/  R2UR UR26, R19 ;  /* 0x00000000131a72ca */ /* 0x000fe200000e0000 */
[----:B------:R-:W-:Y:S01]  /*6fa0*/  VIADD R6, R6, 0x1 ;  /* 0x0000000106067836 */ /* 0x000fe20000000000 */
[----:B------:R-:W-:Y:S01]  /*6fb0*/  R2UR UR18, R22 ;  /* 0x00000000161272ca */ /* 0x000fe200000e0000 */
[----:B------:R-:W-:Y:S01]  /*6fc0*/  UIADD3.X UR31, URZ, UR23, URZ, UP1, !UPT ;  /* 0x000000173f1f7290 */ /* 0x000fe20008ffe43f */
[----:B------:R-:W-:Y:S01]  /*6fd0*/  R2UR UR11, R20 ;  /* 0x00000000140b72ca */ /* 0x000fe200000e0000 */
[----:B------:R-:W-:Y:S01]  /*6fe0*/  UMOV UR6, 0x0 ;  /* 0x0000000000067882 */ /* 0x000fe20000000000 */
[----:B------:R-:W-:Y:S01]  /*6ff0*/  ISETP.GT.AND P3, PT, R4, 0x1, PT ;  /* 0x000000010400780c */ /* 0x000fe20003f64270 */
[----:B------:R-:W-:Y:S01]  /*7000*/  UMOV UR7, 0x10000000 ;  /* 0x1000000000077882 */ /* 0x000fe20000000000 */
[C---:B------:R-:W-:Y:S01]  /*7010*/  ISETP.NE.AND P1, PT, R6.reuse, 0x6, PT ;  /* 0x000000060600780c */ /* 0x040fe20003f25270 */
[----:B------:R-:W-:Y:S01]  /*7020*/  UIADD3 UR24, UR8, 0x180, URZ ;  /* 0x0000018008187890 */ /* 0x000fe2000fffe03f */
[----:B------:R-:W-:Y:S01]  /*7030*/  VIADD R21, R21, 0x40 ;  /* 0x0000004015157836 */ /* 0x000fe20000000000 */
[----:B------:R-:W-:Y:S01]  /*7040*/  UIADD3 UR16, UR8, 0x2180, URZ ;  /* 0x0000218008107890 */ /* 0x000fe2000fffe03f */
[----:B------:R-:W-:Y:S01]  /*7050*/  SEL R14, RZ, 0x1, P1 ;  /* 0x00000001ff0e7807 */ /* 0x000fe20000800000 */
[----:B------:R-:W-:Y:S01]  /*7060*/  UIADD3 UR8, UR8, 0x18180, URZ ;  /* 0x0001818008087890 */ /* 0x000fe2000fffe03f */
[----:B------:R-:W-:Y:S01]  /*7070*/  SEL R6, R6, RZ, P1 ;  /* 0x000000ff06067207 */ /* 0x000fe20000800000 */
[----:B------:R-:W-:Y:S01]  /*7080*/  UMOV UR17, UR25 ;  /* 0x0000001900117c82 */ /* 0x000fe20008000000 */
[----:B------:R-:W-:Y:S01]  /*7090*/  UMOV UR19, UR27 ;  /* 0x0000001b00137c82 */ /* 0x000fe20008000000 */
[----:B------:R-:W-:Y:S01]  /*70a0*/  UMOV UR20, UR28 ;  /* 0x0000001c00147c82 */ /* 0x000fe20008000000 */
[----:B------:R0:W-:Y:S01]  /*70b0*/  UTMALDG.3D [UR24], [UR4], desc[UR6] ;  /* 0x00000618040075b4 */ /* 0x0001e20008011000 */
[----:B------:R-:W-:Y:S01]  /*70c0*/  UMOV UR9, UR25 ;  /* 0x0000001900097c82 */ /* 0x000fe20008000000 */
[----:B------:R-:W-:Y:S01]  /*70d0*/  UMOV UR10, UR27 ;  /* 0x0000001b000a7c82 */ /* 0x000fe20008000000 */
[----:B------:R-:W-:Y:S01]  /*70e0*/  UMOV UR12, UR28 ;  /* 0x0000001c000c7c82 */ /* 0x000fe20008000000 */
[----:B------:R-:W-:Y:S01]  /*70f0*/  LOP3.LUT R5, R5, R14, RZ, 0x3c, !PT ;  /* 0x0000000e05057212 */ /* 0x000fe200078e3cff */
[----:B------:R0:W-:Y:S01]  /*7100*/  UTMALDG.3D [UR16], [UR4], desc[UR6] ;  /* 0x00000610040075b4 */ /* 0x0001e20008011000 */
[----:B------:R0:W-:Y:S02]  /*7110*/  UTMALDG.3D [UR8], [UR30], desc[UR6] ;  /* 0x000006081e0075b4 */ /* 0x0001e40008011000 */
[----:B0-----:R-:W-:Y:S05]  /*7120*/  @P3 BRA `(.L_x_169) ;  /* 0xfffffffc00383947 */ /* 0x001fea000383ffff */
.L_x_165:
[----:B------:R-:W-:Y:S05]  /*7130*/  BSYNC B1 ;  /* 0x0000000000017941 */ /* 0x000fea0003800000 */
.L_x_164:
[----:B------:R-:W-:Y:S01]  /*7140*/  LOP3.LUT P3, RZ, R13, 0xff, RZ, 0xc0, !PT ;  /* 0x000000ff0dff7812 */ /* 0x000fe2000786c0ff */
[----:B------:R-:W-:Y:S01]  /*7150*/  IMAD.IADD R12, R3, 0x1, R12 ;  /* 0x00000001030c7824 */ /* 0x000fe200078e020c */
[----:B------:R-:W-:Y:S01]  /*7160*/  IADD3 R16, P4, R16, UR36, RZ ;  /* 0x0000002410107c10 */ /* 0x000fe2000ff9e0ff */
[----:B------:R-:W-:Y:S01]  /*7170*/  ULDC.64 UR4, c[0x0][0x650] ;  /* 0x0001940000047ab9 */ /* 0x000fe20000000a00 */
[----:B------:R-:W-:Y:S01]  /*7180*/  BSSY B1, `(.L_x_170) ;  /* 0x000006a000017945 */ /* 0x000fe20003800000 */
[----:B------:R-:W-:Y:S01]  /*7190*/  IMAD.MOV.U32 R19, RZ, RZ, -0x1 ;  /* 0xffffffffff137424 */ /* 0x000fe200078e00ff */
[----:B------:R-:W-:Y:S01]  /*71a0*/  ISETP.GT.U32.AND P1, PT, R12, 0x5, PT ;  /* 0x000000050c00780c */ /* 0x000fe20003f24070 */
[----:B------:R-:W-:Y:S01]  /*71b0*/  IMAD.MOV.U32 R20, RZ, RZ, -0x1 ;  /* 0xffffffffff147424 */ /* 0x000fe200078e00ff */
[----:B------:R-:W-:Y:S01]  /*71c0*/  IADD3.X R17, R17, UR42, RZ, P4, !PT ;  /* 0x0000002a11117c10 */ /* 0x000fe2000a7fe4ff */
[----:B------:R-:W-:Y:S01]  /*71d0*/  IMAD.MOV.U32 R8, RZ, RZ, -0x1 ;  /* 0xffffffffff087424 */ /* 0x000fe200078e00ff */
[----:B------:R-:W-:-:S02]  /*71e0*/  ISETP.LT.U32.AND P1, PT, R3, 0x6, P1 ;  /* 0x000000060300780c */ /* 0x000fc40000f21070 */
[----:B------:R-:W-:Y:S01]  /*71f0*/  PRMT R13, RZ, 0x7610, R13 ;  /* 0x00007610ff0d7816 */ /* 0x000fe2000000000d */
[----:B------:R-:W0:Y:S01]  /*7200*/  @P3 S2R R5, SR_CgaCtaId ;  /* 0x0000000000053919 */ /* 0x000e220000008800 */
[----:B------:R-:W-:-:S04]  /*7210*/  @P3 MOV R4, 0x400 ;  /* 0x0000040000043802 */ /* 0x000fc80000000f00 */
[----:B0-----:R-:W-:Y:S01]  /*7220*/  @P3 LEA R6, R5, R4, 0x18 ;  /* 0x0000000405063211 */ /* 0x001fe200078ec0ff */
[----:B------:R-:W-:-:S03]  /*7230*/  IMAD.WIDE.U32 R4, R12, -0x55555555, RZ ;  /* 0xaaaaaaab0c047825 */ /* 0x000fc600078e00ff */
[----:B------:R0:W-:Y:S01]  /*7240*/  @P3 SYNCS.ARRIVE.TRANS64.A1T0 RZ, [R6+URZ+0x78], RZ ;  /* 0x000078ff06ff39a7 */ /* 0x0001e2000810003f */
[----:B------:R-:W-:Y:S02]  /*7250*/  ISETP.GE.U32.AND P3, PT, R3, 0x6, PT ;  /* 0x000000060300780c */ /* 0x000fe40003f66070 */
[----:B------:R-:W-:Y:S02]  /*7260*/  SHF.R.U32.HI R7, RZ, 0x2, R5 ;  /* 0x00000002ff077819 */ /* 0x000fe40000011605 */
[----:B------:R-:W-:Y:S02]  /*7270*/  SEL R5, RZ, 0x1, !P1 ;  /* 0x00000001ff057807 */ /* 0x000fe40004800000 */
[----:B------:R-:W-:Y:S01]  /*7280*/  ISETP.GE.U32.AND P1, PT, R16, UR4, PT ;  /* 0x0000000410007c0c */ /* 0x000fe2000bf26070 */
[----:B------:R-:W-:Y:S01]  /*7290*/  IMAD R12, R7, -0x6, R12 ;  /* 0xfffffffa070c7824 */ /* 0x000fe200078e020c */
[----:B------:R-:W-:Y:S02]  /*72a0*/  LOP3.LUT R0, R0, R5, RZ, 0x3c, !PT ;  /* 0x0000000500007212 */ /* 0x000fe400078e3cff */
[----:B------:R-:W-:-:S02]  /*72b0*/  ISETP.GE.U32.AND.EX P1, PT, R17, UR5, PT, P1 ;  /* 0x0000000511007c0c */ /* 0x000fc4000bf26110 */
[----:B------:R-:W-:Y:S02]  /*72c0*/  PRMT R4, RZ, 0x7610, R4 ;  /* 0x00007610ff047816 */ /* 0x000fe40000000004 */
[----:B------:R-:W-:-:S09]  /*72d0*/  @P3 LOP3.LUT R0, R0, 0x1, R7, 0x78, !PT ;  /* 0x0000000100003812 */ /* 0x000fd200078e7807 */
[----:B0-----:R-:W-:Y:S05]  /*72e0*/  @P1 BRA `(.L_x_171) ;  /* 0x00000004004c1947 */ /* 0x001fea0003800000 */
[----:B------:R-:W-:Y:S01]  /*72f0*/  ULDC.64 UR4, c[0x0][0x628] ;  /* 0x00018a0000047ab9 */ /* 0x000fe20000000a00 */
[----:B------:R-:W0:Y:S01]  /*7300*/  S2R R15, SR_CTAID.X ;  /* 0x00000000000f7919 */ /* 0x000e220000002500 */
[----:B------:R-:W-:Y:S01]  /*7310*/  ISETP.NE.U32.AND P1, PT, RZ, UR4, PT ;  /* 0x00000004ff007c0c */ /* 0x000fe2000bf25070 */
[----:B------:R-:W-:Y:S01]  /*7320*/  ULDC UR7, c[0x0][0x630] ;  /* 0x00018c0000077ab9 */ /* 0x000fe20000000800 */
[----:B------:R-:W-:Y:S01]  /*7330*/  IMAD.MOV.U32 R4, RZ, RZ, R16 ;  /* 0x000000ffff047224 */ /* 0x000fe200078e0010 */
[----:B------:R-:W1:Y:S01]  /*7340*/  S2R R14, SR_CTAID.Y ;  /* 0x00000000000e7919 */ /* 0x000e620000002600 */
[----:B------:R-:W-:Y:S01]  /*7350*/  ISETP.NE.AND.EX P1, PT, RZ, UR5, PT, P1 ;  /* 0x00000005ff007c0c */ /* 0x000fe2000bf25310 */
[----:B------:R-:W-:-:S12]  /*7360*/  IMAD.MOV.U32 R5, RZ, RZ, R17 ;  /* 0x000000ffff057224 */ /* 0x000fd800078e0011 */
[----:B------:R-:W-:Y:S05]  /*7370*/  @!P1 BRA `(.L_x_172) ;  /* 0x0000000000289947 */ /* 0x000fea0003800000 */
[----:B------:R-:W-:Y:S02]  /*7380*/  ULDC UR6, c[0x0][0x634] ;  /* 0x00018d0000067ab9 */ /* 0x000fe40000000800 */
[----:B------:R-:W-:-:S05]  /*7390*/  IADD3 R9, P1, R16, UR6, RZ ;  /* 0x0000000610097c10 */ /* 0x000fca000ff3e0ff */
[----:B------:R-:W-:-:S04]  /*73a0*/  IMAD.X R19, RZ, RZ, R17, P1 ;  /* 0x000000ffff137224 */ /* 0x000fc800008e0611 */
[----:B------:R-:W-:-:S04]  /*73b0*/  IMAD.WIDE.U32 R6, R19, UR4, RZ ;  /* 0x0000000413067c25 */ /* 0x000fc8000f8e00ff */
[----:B------:R-:W-:-:S04]  /*73c0*/  IMAD.WIDE.U32 R6, P1, R9, UR5, R6 ;  /* 0x0000000509067c25 */ /* 0x000fc8000f820006 */
[----:B------:R-:W-:-:S04]  /*73d0*/  IMAD.WIDE.U32 R8, R9, UR4, RZ ;  /* 0x0000000409087c25 */ /* 0x000fc8000f8e00ff */
[----:B------:R-:W-:Y:S01]  /*73e0*/  IMAD.X R5, RZ, RZ, RZ, P1 ;  /* 0x000000ffff057224 */ /* 0x000fe200008e06ff */
[----:B------:R-:W-:Y:S01]  /*73f0*/  IADD3 RZ, P1, R9, R6, RZ ;  /* 0x0000000609ff7210 */ /* 0x000fe20007f3e0ff */
[----:B------:R-:W-:-:S04]  /*7400*/  IMAD.MOV.U32 R4, RZ, RZ, R7 ;  /* 0x000000ffff047224 */ /* 0x000fc800078e0007 */
[----:B------:R-:W-:-:S08]  /*7410*/  IMAD.WIDE.U32.X R4, R19, UR5, R4, P1 ;  /* 0x0000000513047c25 */ /* 0x000fd000088e0404 */
.L_x_172:
[--C-:B------:R-:W-:Y:S01]  /*7420*/  SHF.R.U64 R8, R4, UR7, R5.reuse ;  /* 0x0000000704087c19 */ /* 0x100fe20008001205 */
[----:B------:R-:W-:Y:S01]  /*7430*/  ULDC.64 UR4, c[0x0][0x620] ;  /* 0x0001880000047ab9 */ /* 0x000fe20000000a00 */
[----:B------:R-:W-:Y:S01]  /*7440*/  SHF.R.U32.HI R4, RZ, UR7, R5 ;  /* 0x00000007ff047c19 */ /* 0x000fe20008011605 */
[----:B------:R-:W2:Y:S01]  /*7450*/  LDC R24, c[0x0][0x144] ;  /* 0x00005100ff187b82 */ /* 0x000ea20000000800 */
[----:B------:R-:W-:Y:S01]  /*7460*/  IADD3 R7, P1, RZ, -R8, RZ ;  /* 0x80000008ff077210 */ /* 0x000fe20007f3e0ff */
[----:B------:R-:W-:Y:S01]  /*7470*/  ULDC.64 UR8, c[0x0][0x640] ;  /* 0x0001900000087ab9 */ /* 0x000fe20000000a00 */
[----:B0-----:R-:W-:Y:S01]  /*7480*/  I2FP.F32.U32 R9, R15 ;  /* 0x0000000f00097245 */ /* 0x001fe20000201000 */
[----:B------:R-:W-:Y:S02]  /*7490*/  ULDC UR6, c[0x0][0x608] ;  /* 0x0001820000067ab9 */ /* 0x000fe40000000800 */
[----:B------:R-:W-:Y:S01]  /*74a0*/  IMAD.X R4, RZ, RZ, ~R4, P1 ;  /* 0x000000ffff047224 */ /* 0x000fe200008e0e04 */
[----:B------:R-:W-:Y:S01]  /*74b0*/  ISETP.NE.U32.AND P1, PT, RZ, UR8, PT ;  /* 0x00000008ff007c0c */ /* 0x000fe2000bf25070 */
[----:B------:R-:W0:Y:S02]  /*74c0*/  LDC R21, c[0x0][0x148] ;  /* 0x00005200ff157b82 */ /* 0x000e240000000800 */
[----:B------:R-:W-:Y:S01]  /*74d0*/  IMAD R6, R4, UR4, RZ ;  /* 0x0000000404067c24 */ /* 0x000fe2000f8e02ff */
[----:B------:R-:W-:Y:S01]  /*74e0*/  ISETP.NE.AND.EX P1, PT, RZ, UR9, PT, P1 ;  /* 0x00000009ff007c0c */ /* 0x000fe2000bf25310 */
[----:B------:R-:W-:Y:S01]  /*74f0*/  IMAD.WIDE.U32 R4, R7, UR4, R16 ;  /* 0x0000000407047c25 */ /* 0x000fe2000f8e0010 */
[----:B------:R-:W-:-:S03]  /*7500*/  ULDC UR4, c[0x0][0x150] ;  /* 0x0000540000047ab9 */ /* 0x000fc60000000800 */
[----:B------:R-:W-:Y:S02]  /*7510*/  IMAD R7, R7, UR5, R6 ;  /* 0x0000000507077c24 */ /* 0x000fe4000f8e0206 */
[----:B------:R-:W-:Y:S01]  /*7520*/  FMUL R6, R9, UR4 ;  /* 0x0000000409067c20 */ /* 0x000fe20008400000 */
[----:B------:R-:W-:Y:S01]  /*7530*/  ULDC UR4, c[0x0][0x618] ;  /* 0x0001860000047ab9 */ /* 0x000fe20000000800 */
[----:B------:R-:W-:Y:S01]  /*7540*/  ULDC UR5, c[0x0][0x154] ;  /* 0x0000550000057ab9 */ /* 0x000fe20000000800 */
[----:B------:R-:W-:-:S03]  /*7550*/  IMAD.IADD R5, R5, 0x1, R7 ;  /* 0x0000000105057824 */ /* 0x000fc600078e0207 */
[----:B------:R-:W3:Y:S02]  /*7560*/  F2I.U32.TRUNC.NTZ R6, R6 ;  /* 0x0000000600067305 */ /* 0x000ee4000020f000 */
[----:B------:R-:W-:Y:S02]  /*7570*/  SHF.R.U64 R9, R4, UR4, R5 ;  /* 0x0000000404097c19 */ /* 0x000fe40008001205 */
[----:B-1----:R-:W-:-:S05]  /*7580*/  I2FP.F32.U32 R4, R14 ;  /* 0x0000000e00047245 */ /* 0x002fca0000201000 */
[----:B------:R-:W-:Y:S01]  /*7590*/  FMUL R22, R4, UR5 ;  /* 0x0000000504167c20 */ /* 0x000fe20008400000 */
[----:B------:R-:W-:Y:S01]  /*75a0*/  SHF.R.U32.HI R4, RZ, UR4, R5 ;  /* 0x00000004ff047c19 */ /* 0x000fe20008011605 */
[----:B------:R-:W-:-:S03]  /*75b0*/  ULDC UR4, c[0x0][0x658] ;  /* 0x0001960000047ab9 */ /* 0x000fc60000000800 */
[--C-:B------:R-:W-:Y:S01]  /*75c0*/  SHF.R.U64 R20, R9, UR6, R4.reuse ;  /* 0x0000000609147c19 */ /* 0x100fe20008001204 */
[----:B------:R-:W1:Y:S01]  /*75d0*/  F2I.U32.TRUNC.NTZ R22, R22 ;  /* 0x0000001600167305 */ /* 0x000e62000020f000 */
[----:B------:R-:W-:Y:S01]  /*75e0*/  SHF.R.U32.HI R5, RZ, UR6, R4 ;  /* 0x00000006ff057c19 */ /* 0x000fe20008011604 */
[----:B---3--:R-:W-:-:S03]  /*75f0*/  IMAD.MOV R6, RZ, RZ, -R6 ;  /* 0x000000ffff067224 */ /* 0x008fc600078e0a06 */
[----:B------:R-:W-:Y:S01]  /*7600*/  SHF.R.U64 R19, R20, UR4, R5 ;  /* 0x0000000414137c19 */ /* 0x000fe20008001205 */
[----:B--2---:R-:W-:Y:S01]  /*7610*/  IMAD R15, R24, R6, R15 ;  /* 0x00000006180f7224 */ /* 0x004fe200078e020f */
[----:B------:R-:W-:-:S03]  /*7620*/  SHF.R.U32.HI R23, RZ, UR4, R5 ;  /* 0x00000004ff177c19 */ /* 0x000fc60008011605 */
[----:B------:R-:W-:Y:S02]  /*7630*/  IMAD.MOV.U32 R4, RZ, RZ, R19 ;  /* 0x000000ffff047224 */ /* 0x000fe400078e0013 */
[----:B------:R-:W-:Y:S01]  /*7640*/  IMAD.MOV.U32 R5, RZ, RZ, R23 ;  /* 0x000000ffff057224 */ /* 0x000fe200078e0017 */
[----:B-1----:R-:W-:Y:S06]  /*7650*/  @!P1 BRA `(.L_x_173) ;  /* 0x0000000000289947 */ /* 0x002fec0003800000 */
[----:B------:R-:W-:Y:S02]  /*7660*/  ULDC UR4, c[0x0][0x64c] ;  /* 0x0001930000047ab9 */ /* 0x000fe40000000800 */
[----:B------:R-:W-:-:S05]  /*7670*/  IADD3 R5, P1, R19, UR4, RZ ;  /* 0x0000000413057c10 */ /* 0x000fca000ff3e0ff */
[----:B------:R-:W-:-:S04]  /*7680*/  IMAD.X R23, RZ, RZ, R23, P1 ;  /* 0x000000ffff177224 */ /* 0x000fc800008e0617 */
[----:B------:R-:W-:-:S04]  /*7690*/  IMAD.WIDE.U32 R6, R23, UR8, RZ ;  /* 0x0000000817067c25 */ /* 0x000fc8000f8e00ff */
[----:B------:R-:W-:-:S04]  /*76a0*/  IMAD.WIDE.U32 R6, P1, R5, UR9, R6 ;  /* 0x0000000905067c25 */ /* 0x000fc8000f820006 */
[----:B------:R-:W-:-:S04]  /*76b0*/  IMAD.WIDE.U32 R4, R5, UR8, RZ ;  /* 0x0000000805047c25 */ /* 0x000fc8000f8e00ff */
[----:B------:R-:W-:Y:S01]  /*76c0*/  IMAD.MOV.U32 R4, RZ, RZ, R7 ;  /* 0x000000ffff047224 */ /* 0x000fe200078e0007 */
[----:B------:R-:W-:Y:S01]  /*76d0*/  IADD3 RZ, P3, R5, R6, RZ ;  /* 0x0000000605ff7210 */ /* 0x000fe20007f7e0ff */
[----:B------:R-:W-:-:S04]  /*76e0*/  IMAD.X R5, RZ, RZ, RZ, P1 ;  /* 0x000000ffff057224 */ /* 0x000fc800008e06ff */
[----:B------:R-:W-:-:S08]  /*76f0*/  IMAD.WIDE.U32.X R4, R23, UR9, R4, P3 ;  /* 0x0000000917047c25 */ /* 0x000fd000098e0404 */
.L_x_173:
[----:B------:R-:W-:Y:S01]  /*7700*/  ISETP.NE.AND P1, PT, R2, 0x1, PT ;  /* 0x000000010200780c */ /* 0x000fe20003f25270 */
[----:B------:R-:W-:Y:S01]  /*7710*/  ULDC UR4, c[0x0][0x648] ;  /* 0x0001920000047ab9 */ /* 0x000fe20000000800 */
[----:B------:R-:W-:Y:S01]  /*7720*/  LOP3.LUT R20, R20, UR14, RZ, 0xc0, !PT ;  /* 0x0000000e14147c12 */ /* 0x000fe2000f8ec0ff */
[----:B------:R-:W-:Y:S01]  /*7730*/  IMAD.MOV R22, RZ, RZ, -R22 ;  /* 0x000000ffff167224 */ /* 0x000fe200078e0a16 */
[----:B------:R-:W-:Y:S01]  /*7740*/  SHF.R.U64 R5, R4, UR4, R5 ;  /* 0x0000000404057c19 */ /* 0x000fe20008001205 */
[----:B------:R-:W-:Y:S01]  /*7750*/  ULDC UR4, c[0x0][0x638] ;  /* 0x00018e0000047ab9 */ /* 0x000fe20000000800 */
[----:B------:R-:W-:Y:S01]  /*7760*/  LOP3.LUT R6, R9, UR13, RZ, 0xc0, !PT ;  /* 0x0000000d09067c12 */ /* 0x000fe2000f8ec0ff */
[----:B------:R-:W-:Y:S02]  /*7770*/  ULDC UR5, c[0x0][0x610] ;  /* 0x0001840000057ab9 */ /* 0x000fe40000000800 */
[----:B------:R-:W-:Y:S02]  /*7780*/  IMAD.MOV R4, RZ, RZ, -R5 ;  /* 0x000000ffff047224 */ /* 0x000fe400078e0a05 */
[----:B------:R-:W-:-:S02]  /*7790*/  IMAD R20, R5, UR15, R20 ;  /* 0x0000000f05147c24 */ /* 0x000fc4000f8e0214 */
[----:B0-----:R-:W-:Y:S02]  /*77a0*/  @P1 IMAD R15, R21, R22, R14 ;  /* 0x00000016150f1224 */ /* 0x001fe400078e020e */
[----:B------:R-:W-:Y:S01]  /*77b0*/  IMAD R19, R4, UR4, R19 ;  /* 0x0000000404137c24 */ /* 0x000fe2000f8e0213 */
[----:B------:R-:W-:Y:S01]  /*77c0*/  ULDC UR4, c[0x0][0x600] ;  /* 0x0001800000047ab9 */ /* 0x000fe20000000800 */
[----:B------:R-:W-:Y:S02]  /*77d0*/  IMAD R15, R20, UR5, R15 ;  /* 0x00000005140f7c24 */ /* 0x000fe4000f8e020f */
[----:B------:R-:W-:Y:S02]  /*77e0*/  IMAD R6, R19, UR4, R6 ;  /* 0x0000000413067c24 */ /* 0x000fe4000f8e0206 */
[----:B------:R-:W-:-:S03]  /*77f0*/  IMAD.MOV.U32 R4, RZ, RZ, 0x1 ;  /* 0x00000001ff047424 */ /* 0x000fc600078e00ff */
[----:B------:R-:W-:Y:S02]  /*7800*/  SEL R20, R6, R15, !P1 ;  /* 0x0000000f06147207 */ /* 0x000fe40004800000 */
[----:B------:R-:W-:-:S07]  /*7810*/  SEL R19, R15, R6, !P1 ;  /* 0x000000060f137207 */ /* 0x000fce0004800000 */
.L_x_171:
[----:B------:R-:W-:Y:S05]  /*7820*/  BSYNC B1 ;  /* 0x0000000000017941 */ /* 0x000fea0003800000 */
.L_x_170:
[----:B------:R-:W-:-:S13]  /*7830*/  LOP3.LUT P1, RZ, R4, 0xff, RZ, 0xc0, !PT ;  /* 0x000000ff04ff7812 */ /* 0x000fda000782c0ff */
[----:B------:R-:W-:Y:S05]  /*7840*/  @P1 BRA `(.L_x_174) ;  /* 0xfffffff400341947 */ /* 0x000fea000383ffff */
[----:B------:R-:W-:Y:S05]  /*7850*/  BSYNC B0 ;  /* 0x0000000000007941 */ /* 0x000fea0003800000 */
.L_x_162:
[----:B------:R-:W-:-:S03]  /*7860*/  UMOV UR4, 0xffffffff ;  /* 0xffffffff00047882 */ /* 0x000fc60000000000 */
[----:B------:R-:W-:Y:S05]  /*7870*/  BRA.DIV UR4, `(.L_x_175) ;  /* 0x0000000604607947 */ /* 0x000fea000b800000 */
[----:B------:R-:W-:-:S13]  /*7880*/  ELECT P6, URZ, PT ;  /* 0x00000000003f782f */ /* 0x000fda00038c0000 */
.L_x_191:
[----:B------:R-:W-:Y:S04]  /*7890*/  BSSY B0, `(.L_x_176) ;  /* 0x000003d000007945 */ /* 0x000fe80003800000 */
[----:B------:R-:W-:Y:S05]  /*78a0*/  @!P6 BRA `(.L_x_177) ;  /* 0x0000000000ece947 */ /* 0x000fea0003800000 */
[----:B------:R-:W-:-:S04]  /*78b0*/  LOP3.LUT R18, R18, 0x2, RZ, 0xfc, !PT ;  /* 0x0000000212127812 */ /* 0x000fc800078efcff */
[----:B------:R-:W-:-:S13]  /*78c0*/  ISETP.NE.AND P0, PT, R18, 0x3, PT ;  /* 0x000000031200780c */ /* 0x000fda0003f05270 */
[----:B------:R-:W-:Y:S05]  /*78d0*/  @!P0 BRA `(.L_x_178) ;  /* 0x0000000000048947 */ /* 0x000fea0003800000 */
[----:B------:R-:W-:Y:S01]  /*78e0*/  BPT.TRAP 0x1 ;  /* 0x000000040000795c */ /* 0x000fe20000300000 */
.L_x_178:
[----:B------:R-:W0:Y:S01]  /*78f0*/  S2R R3, SR_CgaCtaId ;  /* 0x0000000000037919 */ /* 0x000e220000008800 */
[----:B------:R-:W-:-:S04]  /*7900*/  MOV R2, 0x400 ;  /* 0x0000040000027802 */ /* 0x000fc80000000f00 */
[----:B0-----:R-:W-:Y:S02]  /*7910*/  LEA R3, R3, R2, 0x18 ;  /* 0x0000000203037211 */ /* 0x001fe400078ec0ff */
[----:B------:R-:W-:-:S03]  /*7920*/  SHF.L.U32 R2, R0, 0x1f, RZ ;  /* 0x0000001f00027819 */ /* 0x000fc600000006ff */
[----:B------:R-:W-:-:S04]  /*7930*/  VIADD R3, R3, 0x30 ;  /* 0x0000003003037836 */ /* 0x000fc80000000000 */
[C---:B------:R-:W-:Y:S02]  /*7940*/  IMAD R7, R12.reuse, 0x8, R3 ;  /* 0x000000080c077824 */ /* 0x040fe400078e0203 */
[----:B------:R-:W-:Y:S02]  /*7950*/  VIADD R12, R12, 0x1 ;  /* 0x000000010c0c7836 */ /* 0x000fe40000000000 */
[----:B------:R-:W0:Y:S03]  /*7960*/  SYNCS.PHASECHK.TRANS64.TRYWAIT P0, [R7+URZ], R2 ;  /* 0x00000002070075a7 */ /* 0x000e26000800017f */
[----:B------:R-:W-:-:S04]  /*7970*/  ISETP.NE.AND P1, PT, R12, 0x6, PT ;  /* 0x000000060c00780c */ /* 0x000fc80003f25270 */
[----:B------:R-:W-:Y:S02]  /*7980*/  SEL R5, RZ, 0x1, P1 ;  /* 0x00000001ff057807 */ /* 0x000fe40000800000 */
[----:B------:R-:W-:Y:S02]  /*7990*/  SEL R12, R12, RZ, P1 ;  /* 0x000000ff0c0c7207 */ /* 0x000fe40000800000 */
[----:B------:R-:W-:-:S03]  /*79a0*/  LOP3.LUT R5, R0, R5, RZ, 0x3c, !PT ;  /* 0x0000000500057212 */ /* 0x000fc600078e3cff */
[----:B------:R-:W-:Y:S01]  /*79b0*/  IMAD R9, R12, 0x8, R3 ;  /* 0x000000080c097824 */ /* 0x000fe200078e0203 */
[----:B------:R-:W-:Y:S01]  /*79c0*/  SHF.L.U32 R4, R5, 0x1f, RZ ;  /* 0x0000001f05047819 */ /* 0x000fe200000006ff */
[----:B0-----:R-:W-:Y:S06]  /*79d0*/  @!P0 BRA `(.L_x_179) ;  /* 0x0000000400288947 */ /* 0x001fec0003800000 */
.L_x_192:
[----:B------:R-:W1:Y:S01]  /*79e0*/  SYNCS.PHASECHK.TRANS64.TRYWAIT P0, [R9+URZ], R4 ;  /* 0x00000004090075a7 */ /* 0x000e62000800017f */
[----:B------:R-:W-:-:S05]  /*79f0*/  VIADD R0, R12, 0x1 ;  /* 0x000000010c007836 */ /* 0x000fca0000000000 */
[----:B------:R-:W-:-:S04]  /*7a00*/  ISETP.NE.AND P1, PT, R0, 0x6, PT ;  /* 0x000000060000780c */ /* 0x000fc80003f25270 */
[----:B0-----:R-:W-:Y:S02]  /*7a10*/  SEL R2, RZ, 0x1, P1 ;  /* 0x00000001ff027807 */ /* 0x001fe40000800000 */
[----:B------:R-:W-:Y:S02]  /*7a20*/  SEL R0, R0, RZ, P1 ;  /* 0x000000ff00007207 */ /* 0x000fe40000800000 */
[----:B------:R-:W-:-:S03]  /*7a30*/  LOP3.LUT R7, R5, R2, RZ, 0x3c, !PT ;  /* 0x0000000205077212 */ /* 0x000fc600078e3cff */
[----:B------:R-:W-:Y:S01]  /*7a40*/  IMAD R6, R0, 0x8, R3 ;  /* 0x0000000800067824 */ /* 0x000fe200078e0203 */
[----:B------:R-:W-:Y:S01]  /*7a50*/  SHF.L.U32 R5, R7, 0x1f, RZ ;  /* 0x0000001f07057819 */ /* 0x000fe200000006ff */
[----:B-1----:R-:W-:Y:S06]  /*7a60*/  @!P0 BRA `(.L_x_180) ;  /* 0x0000000400188947 */ /* 0x002fec0003800000 */
.L_x_193:
[----:B------:R-:W1:Y:S01]  /*7a70*/  SYNCS.PHASECHK.TRANS64.TRYWAIT P0, [R6+URZ], R5 ;  /* 0x00000005060075a7 */ /* 0x000e62000800017f */
[----:B------:R-:W-:-:S05]  /*7a80*/  VIADD R0, R0, 0x1 ;  /* 0x0000000100007836 */ /* 0x000fca0000000000 */
[----:B------:R-:W-:-:S04]  /*7a90*/  ISETP.NE.AND P1, PT, R0, 0x6, PT ;  /* 0x000000060000780c */ /* 0x000fc80003f25270 */
[----:B------:R-:W-:Y:S02]  /*7aa0*/  SEL R2, RZ, 0x1, P1 ;  /* 0x00000001ff027807 */ /* 0x000fe40000800000 */
[----:B------:R-:W-:Y:S02]  /*7ab0*/  SEL R0, R0, RZ, P1 ;  /* 0x000000ff00007207 */ /* 0x000fe40000800000 */
[----:B------:R-:W-:-:S03]  /*7ac0*/  LOP3.LUT R7, R7, R2, RZ, 0x3c, !PT ;  /* 0x0000000207077212 */ /* 0x000fc600078e3cff */
[----:B0-----:R-:W-:Y:S01]  /*7ad0*/  IMAD R9, R0, 0x8, R3 ;  /* 0x0000000800097824 */ /* 0x001fe200078e0203 */
[----:B------:R-:W-:Y:S01]  /*7ae0*/  SHF.L.U32 R4, R7, 0x1f, RZ ;  /* 0x0000001f07047819 */ /* 0x000fe200000006ff */
[----:B-1----:R-:W-:Y:S06]  /*7af0*/  @!P0 BRA `(.L_x_181) ;  /* 0x0000000400088947 */ /* 0x002fec0003800000 */
.L_x_194:
        /* <DEDUP_REMOVED lines=9> */
.L_x_195:
[----:B------:R-:W1:Y:S01]  /*7b90*/  SYNCS.PHASECHK.TRANS64.TRYWAIT P0, [R6+URZ], R5 ;  /* 0x00000005060075a7 */ /* 0x000e62000800017f */
[----:B------:R-:W-:-:S05]  /*7ba0*/  VIADD R0, R0, 0x1 ;  /* 0x0000000100007836 */ /* 0x000fca0000000000 */
[----:B------:R-:W-:-:S04]  /*7bb0*/  ISETP.NE.AND P1, PT, R0, 0x6, PT ;  /* 0x000000060000780c */ /* 0x000fc80003f25270 */
[----:B------:R-:W-:Y:S02]  /*7bc0*/  SEL R2, RZ, 0x1, P1 ;  /* 0x00000001ff027807 */ /* 0x000fe40000800000 */
[----:B------:R-:W-:Y:S02]  /*7bd0*/  SEL R0, R0, RZ, P1 ;  /* 0x000000ff00007207 */ /* 0x000fe40000800000 */
[----:B------:R-:W-:Y:S01]  /*7be0*/  LOP3.LUT R2, R7, R2, RZ, 0x3c, !PT ;  /* 0x0000000207027212 */ /* 0x000fe200078e3cff */
[----:B-1----:R-:W-:Y:S06]  /*7bf0*/  @!P0 BRA `(.L_x_183) ;  /* 0x0000000000f08947 */ /* 0x002fec0003800000 */
.L_x_196:
[----:B------:R-:W-:Y:S01]  /*7c00*/  IMAD R3, R0, 0x8, R3 ;  /* 0x0000000800037824 */ /* 0x000fe200078e0203 */
[----:B------:R-:W-:-:S07]  /*7c10*/  SHF.L.U32 R0, R2, 0x1f, RZ ;  /* 0x0000001f02007819 */ /* 0x000fce00000006ff */
.L_x_184:
[----:B--2---:R2:W3:Y:S02]  /*7c20*/  SYNCS.PHASECHK.TRANS64.TRYWAIT P0, [R3+URZ], R0 ;  /* 0x00000000030075a7 */ /* 0x0044e4000800017f */
[----:B---3--:R-:W-:Y:S05]  /*7c30*/  @!P0 NANOSLEEP.SYNCS 0x989680 ;  /* 0x009896800000895d */ /* 0x008fea0003900000 */
[----:B------:R-:W3:Y:S02]  /*7c40*/  @!P0 SYNCS.PHASECHK.TRANS64 P0, [R3+URZ], R0 ;  /* 0x00000000030085a7 */ /* 0x000ee4000800007f */
[----:B---3--:R-:W-:Y:S05]  /*7c50*/  @!P0 BRA `(.L_x_184) ;  /* 0xfffffffc00f08947 */ /* 0x008fea000383ffff */
.L_x_177:
[----:B------:R-:W-:Y:S05]  /*7c60*/  BSYNC B0 ;  /* 0x0000000000007941 */ /* 0x000fea0003800000 */
.L_x_176:
[----:B------:R-:W-:Y:S05]  /*7c70*/  EXIT ;  /* 0x000000000000794d */ /* 0x000fea0003800000 */
.L_x_17:
[----:B-1----:R1:W2:Y:S02]  /*7c80*/  SYNCS.PHASECHK.TRANS64.TRYWAIT P1, [R3+URZ], R0 ;  /* 0x00000000030075a7 */ /* 0x0022a4000802017f */
[----:B--2---:R-:W-:Y:S05]  /*7c90*/  @!P1 NANOSLEEP.SYNCS 0x989680 ;  /* 0x009896800000995d */ /* 0x004fea0003900000 */
[----:B------:R-:W2:Y:S02]  /*7ca0*/  @!P1 SYNCS.PHASECHK.TRANS64 P1, [R3+URZ], R0 ;  /* 0x00000000030095a7 */ /* 0x000ea4000802007f */
[----:B--2---:R-:W-:Y:S05]  /*7cb0*/  @!P1 BRA `(.L_x_17) ;  /* 0xfffffffc00f09947 */ /* 0x004fea000383ffff */
[----:B------:R-:W-:Y:S05]  /*7cc0*/  BRA `(.L_x_16) ;  /* 0xffffff9800047947 */ /* 0x000fea000383ffff */
.L_x_22:
[----:B-1----:R-:W-:-:S04]  /*7cd0*/  IMAD.U32 R4, RZ, RZ, UR7 ;  /* 0x00000007ff047e24 */ /* 0x002fc8000f8e00ff */
[----:B------:R1:W2:Y:S03]  /*7ce0*/  SYNCS.PHASECHK.TRANS64.TRYWAIT P1, [R4+URZ], R3 ;  /* 0x00000003040075a7 */ /* 0x0002a6000802017f */
[----:B--2---:R-:W-:Y:S05]  /*7cf0*/  @!P1 NANOSLEEP.SYNCS 0x989680 ;  /* 0x009896800000995d */ /* 0x004fea0003900000 */
[----:B------:R-:W2:Y:S02]  /*7d00*/  @!P1 SYNCS.PHASECHK.TRANS64 P1, [R4+URZ], R3 ;  /* 0x00000003040095a7 */ /* 0x000ea4000802007f */
[----:B--2---:R-:W-:Y:S05]  /*7d10*/  @!P1 BRA `(.L_x_22) ;  /* 0xfffffffc00ec9947 */ /* 0x004fea000383ffff */
[----:B------:R-:W-:Y:S05]  /*7d20*/  BRA `(.L_x_21) ;  /* 0xffffff9800d07947 */ /* 0x000fea000383ffff */
.L_x_163:
[----:B------:R-:W-:Y:S01]  /*7d30*/  BSSY B1, `(.L_x_185) ;  /* 0x0000006000017945 */ /* 0x000fe20003800000 */
[----:B------:R-:W-:-:S07]  /*7d40*/  IMAD.MOV.U32 R15, RZ, RZ, -0x1 ;  /* 0xffffffffff0f7424 */ /* 0x000fce00078e00ff */
[----:B------:R-:W-:Y:S05]  /*7d50*/  WARPSYNC.COLLECTIVE R15, `(.L_x_186) ;  /* 0x000000000f0c7348 */ /* 0x000fea0003c00000 */
[----:B------:R-:W-:Y:S02]  /*7d60*/  ELECT P6, UR62, PT ;  /* 0x00000000003e782f */ /* 0x000fe400038c0000 */
[----:B------:R-:W-:Y:S01]  /*7d70*/  MOV R14, UR62 ;  /* 0x0000003e000e7c02 */ /* 0x000fe20008000f00 */
[----:B------:R-:W-:Y:S10]  /*7d80*/  ENDCOLLECTIVE ;  /* 0x000000000000791b */ /* 0x000ff40003800000 */
.L_x_186:
[----:B------:R-:W-:Y:S05]  /*7d90*/  BSYNC B1 ;  /* 0x0000000000017941 */ /* 0x000fea0003800000 */
.L_x_185:
[----:B------:R-:W-:Y:S05]  /*7da0*/  BRA `(.L_x_187) ;  /* 0xffffffec00e87947 */ /* 0x000fea000383ffff */
.L_x_166:
[----:B0-----:R0:W1:Y:S02]  /*7db0*/  SYNCS.PHASECHK.TRANS64.TRYWAIT P1, [R14+URZ+0x30], R7 ;  /* 0x000030070e0075a7 */ /* 0x001064000802017f */
[----:B-1----:R-:W-:Y:S05]  /*7dc0*/  @!P1 NANOSLEEP.SYNCS 0x989680 ;  /* 0x009896800000995d */ /* 0x002fea0003900000 */
[----:B------:R-:W1:Y:S02]  /*7dd0*/  @!P1 SYNCS.PHASECHK.TRANS64 P1, [R14+URZ+0x30], R7 ;  /* 0x000030070e0095a7 */ /* 0x000e64000802007f */
[----:B-1----:R-:W-:Y:S05]  /*7de0*/  @!P1 BRA `(.L_x_166) ;  /* 0xfffffffc00f09947 */ /* 0x002fea000383ffff */
[----:B------:R-:W-:Y:S05]  /*7df0*/  BRA `(.L_x_188) ;  /* 0xfffffff000247947 */ /* 0x000fea000383ffff */
.L_x_175:
[----:B------:R-:W-:Y:S01]  /*7e00*/  BSSY B0, `(.L_x_189) ;  /* 0x0000006000007945 */ /* 0x000fe20003800000 */
[----:B------:R-:W-:-:S07]  /*7e10*/  IMAD.MOV.U32 R15, RZ, RZ, -0x1 ;  /* 0xffffffffff0f7424 */ /* 0x000fce00078e00ff */
[----:B------:R-:W-:Y:S05]  /*7e20*/  WARPSYNC.COLLECTIVE R15, `(.L_x_190) ;  /* 0x000000000f0c7348 */ /* 0x000fea0003c00000 */
[----:B------:R-:W-:Y:S02]  /*7e30*/  ELECT P6, UR62, PT ;  /* 0x00000000003e782f */ /* 0x000fe400038c0000 */
[----:B------:R-:W-:Y:S01]  /*7e40*/  MOV R14, UR62 ;  /* 0x0000003e000e7c02 */ /* 0x000fe20008000f00 */
[----:B------:R-:W-:Y:S10]  /*7e50*/  ENDCOLLECTIVE ;  /* 0x000000000000791b */ /* 0x000ff40003800000 */
.L_x_190:
[----:B------:R-:W-:Y:S05]  /*7e60*/  BSYNC B0 ;  /* 0x0000000000007941 */ /* 0x000fea0003800000 */
.L_x_189:
[----:B------:R-:W-:Y:S05]  /*7e70*/  BRA `(.L_x_191) ;  /* 0xfffffff800847947 */ /* 0x000fea000383ffff */
.L_x_179:
[----:B0-----:R0:W1:Y:S02]  /*7e80*/  SYNCS.PHASECHK.TRANS64.TRYWAIT P0, [R7+URZ], R2 ;  /* 0x00000002070075a7 */ /* 0x001064000800017f */
[----:B-1----:R-:W-:Y:S05]  /*7e90*/  @!P0 NANOSLEEP.SYNCS 0x989680 ;  /* 0x009896800000895d */ /* 0x002fea0003900000 */
[----:B------:R-:W1:Y:S02]  /*7ea0*/  @!P0 SYNCS.PHASECHK.TRANS64 P0, [R7+URZ], R2 ;  /* 0x00000002070085a7 */ /* 0x000e64000800007f */
[----:B-1----:R-:W-:Y:S05]  /*7eb0*/  @!P0 BRA `(.L_x_179) ;  /* 0xfffffffc00f08947 */ /* 0x002fea000383ffff */
[----:B------:R-:W-:Y:S05]  /*7ec0*/  BRA `(.L_x_192) ;  /* 0xfffffff800c47947 */ /* 0x000fea000383ffff */
.L_x_180:
[----:B0-----:R0:W1:Y:S02]  /*7ed0*/  SYNCS.PHASECHK.TRANS64.TRYWAIT P0, [R9+URZ], R4 ;  /* 0x00000004090075a7 */ /* 0x001064000800017f */
[----:B-1----:R-:W-:Y:S05]  /*7ee0*/  @!P0 NANOSLEEP.SYNCS 0x989680 ;  /* 0x009896800000895d */ /* 0x002fea0003900000 */
[----:B------:R-:W1:Y:S02]  /*7ef0*/  @!P0 SYNCS.PHASECHK.TRANS64 P0, [R9+URZ], R4 ;  /* 0x00000004090085a7 */ /* 0x000e64000800007f */
[----:B-1----:R-:W-:Y:S05]  /*7f00*/  @!P0 BRA `(.L_x_180) ;  /* 0xfffffffc00f08947 */ /* 0x002fea000383ffff */
[----:B------:R-:W-:Y:S05]  /*7f10*/  BRA `(.L_x_193) ;  /* 0xfffffff800d47947 */ /* 0x000fea000383ffff */
.L_x_181:
[----:B0-----:R0:W1:Y:S02]  /*7f20*/  SYNCS.PHASECHK.TRANS64.TRYWAIT P0, [R6+URZ], R5 ;  /* 0x00000005060075a7 */ /* 0x001064000800017f */
[----:B-1----:R-:W-:Y:S05]  /*7f30*/  @!P0 NANOSLEEP.SYNCS 0x989680 ;  /* 0x009896800000895d */ /* 0x002fea0003900000 */
[----:B------:R-:W1:Y:S02]  /*7f40*/  @!P0 SYNCS.PHASECHK.TRANS64 P0, [R6+URZ], R5 ;  /* 0x00000005060085a7 */ /* 0x000e64000800007f */
[----:B-1----:R-:W-:Y:S05]  /*7f50*/  @!P0 BRA `(.L_x_181) ;  /* 0xfffffffc00f08947 */ /* 0x002fea000383ffff */
[----:B------:R-:W-:Y:S05]  /*7f60*/  BRA `(.L_x_194) ;  /* 0xfffffff800e47947 */ /* 0x000fea000383ffff */
.L_x_182:
[----:B0-----:R0:W1:Y:S02]  /*7f70*/  SYNCS.PHASECHK.TRANS64.TRYWAIT P0, [R9+URZ], R4 ;  /* 0x00000004090075a7 */ /* 0x001064000800017f */
[----:B-1----:R-:W-:Y:S05]  /*7f80*/  @!P0 NANOSLEEP.SYNCS 0x989680 ;  /* 0x009896800000895d */ /* 0x002fea0003900000 */
[----:B------:R-:W1:Y:S02]  /*7f90*/  @!P0 SYNCS.PHASECHK.TRANS64 P0, [R9+URZ], R4 ;  /* 0x00000004090085a7 */ /* 0x000e64000800007f */
[----:B-1----:R-:W-:Y:S05]  /*7fa0*/  @!P0 BRA `(.L_x_182) ;  /* 0xfffffffc00f08947 */ /* 0x002fea000383ffff */
[----:B------:R-:W-:Y:S05]  /*7fb0*/  BRA `(.L_x_195) ;  /* 0xfffffff800f47947 */ /* 0x000fea000383ffff */
.L_x_183:
[----:B-1----:R1:W2:Y:S02]  /*7fc0*/  SYNCS.PHASECHK.TRANS64.TRYWAIT P0, [R6+URZ], R5 ;  /* 0x00000005060075a7 */ /* 0x0022a4000800017f */
[----:B--2---:R-:W-:Y:S05]  /*7fd0*/  @!P0 NANOSLEEP.SYNCS 0x989680 ;  /* 0x009896800000895d */ /* 0x004fea0003900000 */
[----:B------:R-:W2:Y:S02]  /*7fe0*/  @!P0 SYNCS.PHASECHK.TRANS64 P0, [R6+URZ], R5 ;  /* 0x00000005060085a7 */ /* 0x000ea4000800007f */
[----:B--2---:R-:W-:Y:S05]  /*7ff0*/  @!P0 BRA `(.L_x_183) ;  /* 0xfffffffc00f08947 */ /* 0x004fea000383ffff */
[----:B------:R-:W-:Y:S05]  /*8000*/  BRA `(.L_x_196) ;  /* 0xfffffff800fc7947 */ /* 0x000fea000383ffff */
.L_x_197:
[----:B------:R-:W-:-:S00]  /*8010*/  BRA `(.L_x_197) ;  /* 0xfffffffc00fc7947 */ /* 0x000fc0000383ffff */
[----:B------:R-:W-:-:S00]  /*8020*/  NOP ;  /* 0x0000000000007918 */ /* 0x000fc00000000000 */
        /* <DEDUP_REMOVED lines=13> */
.L_x_198:


//--------------------- .nv.global.init           --------------------------
	.section	.nv.global.init,"aw",@progbits
.nv.global.init:
	.type		$str$22,@object
	.size		$str$22,($str$23 - $str$22)
$str$22:
        /*0000*/ 	.byte	0x6b, 0x5f, 0x74, 0x69, 0x6c, 0x65, 0x5f, 0x63, 0x6f, 0x75, 0x6e, 0x74, 0x20, 0x3e, 0x3d, 0x20
        /*0010*/ 	.byte	0x31, 0x00
	.type		$str$23,@object
	.size		$str$23,(__unnamed_1 - $str$23)
$str$23:
        /*0012*/ 	.byte	0x2f, 0x74, 0x6d, 0x70, 0x2f, 0x63, 0x75, 0x74, 0x6c, 0x61, 0x73, 0x73, 0x5f, 0x73, 0x77, 0x65
        /*0022*/ 	.byte	0x65, 0x70, 0x5f, 0x73, 0x72, 0x63, 0x2f, 0x69, 0x6e, 0x63, 0x6c, 0x75, 0x64, 0x65, 0x2f, 0x63
        /*0032*/ 	.byte	0x75, 0x74, 0x6c, 0x61, 0x73, 0x73, 0x2f, 0x67, 0x65, 0x6d, 0x6d, 0x2f, 0x63, 0x6f, 0x6c, 0x6c
        /*0042*/ 	.byte	0x65, 0x63, 0x74, 0x69, 0x76, 0x65, 0x2f, 0x73, 0x6d, 0x39, 0x30, 0x5f, 0x6d, 0x6d, 0x61, 0x5f
        /*0052*/ 	.byte	0x74, 0x6d, 0x61, 0x5f, 0x67, 0x6d, 0x6d, 0x61, 0x5f, 0x73, 0x73, 0x5f, 0x77, 0x61, 0x72, 0x70
        /*0062*/ 	.byte	0x73, 0x70, 0x65, 0x63, 0x69, 0x61, 0x6c, 0x69, 0x7a, 0x65, 0x64, 0x2e, 0x68, 0x70, 0x70, 0x00
	.type		__unnamed_1,@object
	.size		__unnamed_1,(.L_0 - __unnamed_1)
__unnamed_1:
        /*0072*/ 	.byte	0x76, 0x6f, 0x69, 0x64, 0x20, 0x63, 0x75, 0x74, 0x6c, 0x61, 0x73, 0x73, 0x3a, 0x3a, 0x67, 0x65
        /* <DEDUP_REMOVED lines=179> */
        /*0bb2*/ 	.byte	0x3a, 0x3a, 0x69, 0x64, 0x65, 0x6e, 0x74, 0x69, 0x74, 0x79, 0x5d, 0x00
.L_0:


//--------------------- .nv.shared._ZN7cutlass13device_kernelINS_4gemm6kernel13GemmUniversalIN4cute5tupleIJiiiiEEENS1_10collective13CollectiveMmaINS1_34MainloopSm90TmaGmmaWarpSpecializedILi6ENS5_IJNS4_1CILi1EEESB_SB_EEENS1_35KernelTmaWarpSpecializedCooperativeEEENS5_IJNSA_ILi128EEESF_NSA_ILi64EEEEEENS_6half_tENS5_IJSB_llEEESI_NS5_IJlSB_lEEENS4_8TiledMMAINS4_8MMA_AtomIJNS4_4SM904GMMA26MMA_64x128x16_F32F16F16_SSILNSO_5MajorE1ELSQ_0ELNSO_7ScaleInE1ELSR_1EEEEEENS4_6LayoutINS5_IJNSA_ILi2EEESB_SB_EEENS5_IJSB_NSA_ILi0EEESX_EEEEENS5_IJNS4_10UnderscoreES10_S10_EEEEENS4_13SM90_TMA_LOADENS4_14ComposedLayoutINS4_7SwizzleILi3ELi4ELi3EEENS4_18smem_ptr_flag_bitsILi16EEENSU_INS5_IJSG_NSA_ILi8EEEEEENS5_IJSB_SG_EEEEEEEvNS4_8identityES13_NS14_IS16_S18_NSU_INS5_IJS19_SG_EEENS5_IJSG_SB_EEEEEEEvS1E_EENS_8epilogue10collective6detail29Sm90TmaWarpSpecializedAdapterINS1L_15DefaultEpilogueISI_SK_SK_NS1K_6thread17LinearCombinationISI_Li1EffLNS1P_9ScaleType4KindE0ELNS_15FloatRoundStyleE2ESI_EENS1_15EpilogueDefaultEEEEEvvEEEEvNT_6ParamsE --------------------------
	.section	.nv.shared._ZN7cutlass13device_kernelINS_4gemm6kernel13GemmUniversalIN4cute5tupleIJiiiiEEENS1_10collective13CollectiveMmaINS1_34MainloopSm90TmaGmmaWarpSpecializedILi6ENS5_IJNS4_1CILi1EEESB_SB_EEENS1_35KernelTmaWarpSpecializedCooperativeEEENS5_IJNSA_ILi128EEESF_NSA_ILi64EEEEEENS_6half_tENS5_IJSB_llEEESI_NS5_IJlSB_lEEENS4_8TiledMMAINS4_8MMA_AtomIJNS4_4SM904GMMA26MMA_64x128x16_F32F16F16_SSILNSO_5MajorE1ELSQ_0ELNSO_7ScaleInE1ELSR_1EEEEEENS4_6LayoutINS5_IJNSA_ILi2EEESB_SB_EEENS5_IJSB_NSA_ILi0EEESX_EEEEENS5_IJNS4_10UnderscoreES10_S10_EEEEENS4_13SM90_TMA_LOADENS4_14ComposedLayoutINS4_7SwizzleILi3ELi4ELi3EEENS4_18smem_ptr_flag_bitsILi16EEENSU_INS5_IJSG_NSA_ILi8EEEEEENS5_IJSB_SG_EEEEEEEvNS4_8identityES13_NS14_IS16_S18_NSU_INS5_IJS19_SG_EEENS5_IJSG_SB_EEEEEEEvS1E_EENS_8epilogue10collective6detail29Sm90TmaWarpSpecializedAdapterINS1L_15DefaultEpilogueISI_SK_SK_NS1K_6thread17LinearCombinationISI_Li1EffLNS1P_9ScaleType4KindE0ELNS_15FloatRoundStyleE2ESI_EENS1_15EpilogueDefaultEEEEEvvEEEEvNT_6ParamsE,"aw",@nobits
	.sectionflags	@""
	.align	16
	.zero		1024


//--------------------- .nv.shared.reserved.0     --------------------------
	.section	.nv.shared.reserved.0,"aw",@nobits
	.weak		__nv_reservedSMEM_offset_0_alias
	.size		__nv_reservedSMEM_offset_0_alias, 0, 0
	.other		__nv_reservedSMEM_offset_0_alias,@"STO_CUDA_RESERVED_SHARED STV_DEFAULT"
__nv_reservedSMEM_offset_0_alias:
	.zero		0


//--------------------- .nv.global                --------------------------
	.section	.nv.global,"aw",@nobits
.nv.global:
	.type		_ZN40_INTERNAL_2033f6e2_4_k_cu_cdd85e77_310264cute1_E,@object
	.size		_ZN40_INTERNAL_2033f6e2_4_k_cu_cdd85e77_310264cute1_E,(_ZN40_INTERNAL_2033f6e2_4_k_cu_cdd85e77_310264cuda3std3__45__cpo6cbeginE - _ZN40_INTERNAL_2033f6e2_4_k_cu_cdd85e77_310264cute1_E)
_ZN40_INTERNAL_2033f6e2_4_k_cu_cdd85e77_310264cute1_E:
	.zero		1
	.type		_ZN40_INTERNAL_2033f6e2_4_k_cu_cdd85e77_310264cuda3std3__45__cpo6cbeginE,@object
	.size		_ZN40_INTERNAL_2033f6e2_4_k_cu_cdd85e77_310264cuda3std3__45__cpo6cbeginE,(_ZN40_INTERNAL_2033f6e2_4_k_cu_cdd85e77_310264cuda3std3__48in_placeE - _ZN40_INTERNAL_2033f6e2_4_k_cu_cdd85e77_310264cuda3std3__45__cpo6cbeginE)
_ZN40_INTERNAL_2033f6e2_4_k_cu_cdd85e77_310264cuda3std3__45__cpo6cbeginE:
	.zero		1
	.type		_ZN40_INTERNAL_2033f6e2_4_k_cu_cdd85e77_310264cuda3std3__48in_placeE,@object
	.size		_ZN40_INTERNAL_2033f6e2_4_k_cu_cdd85e77_310264cuda3std3__48in_placeE,(_ZN40_INTERNAL_2033f6e2_4_k_cu_cdd85e77_310264cuda3std6ranges3__45__cpo9iter_moveE - _ZN40_INTERNAL_2033f6e2_4_k_cu_cdd85e77_310264cuda3std3__48in_placeE)
_ZN40_INTERNAL_2033f6e2_4_k_cu_cdd85e77_310264cuda3std3__48in_placeE:
	.zero		1
	.type		_ZN40_INTERNAL_2033f6e2_4_k_cu_cdd85e77_310264cuda3std6ranges3__45__cpo9iter_moveE,@object
	.size		_ZN40_INTERNAL_2033f6e2_4_k_cu_cdd85e77_310264cuda3std6ranges3__45__cpo9iter_moveE,(_ZN40_INTERNAL_2033f6e2_4_k_cu_cdd85e77_310264cuda3std3__45__cpo5beginE - _ZN40_INTERNAL_2033f6e2_4_k_cu_cdd85e77_310264cuda3std6ranges3__45__cpo9iter_moveE)
_ZN40_INTERNAL_2033f6e2_4_k_cu_cdd85e77_310264cuda3std6ranges3__45__cpo9iter_moveE:
	.zero		1
	.type		_ZN40_INTERNAL_2033f6e2_4_k_cu_cdd85e77_310264cuda3std3__45__cpo5beginE,@object
	.size		_ZN40_INTERNAL_2033f6e2_4_k_cu_cdd85e77_310264cuda3std3__45__cpo5beginE,(_ZN40_INTERNAL_2033f6e2_4_k_cu_cdd85e77_310264cuda3std3__442_GLOBAL__N__2033f6e2_4_k_cu_cdd85e77_310266ignoreE - _ZN40_INTERNAL_2033f6e2_4_k_cu_cdd85e77_310264cuda3std3__45__cpo5beginE)
_ZN40_INTERNAL_2033f6e2_4_k_cu_cdd85e77_310264cuda3std3__45__cpo5beginE:
	.zero		1
	.type		_ZN40_INTERNAL_2033f6e2_4_k_cu_cdd85e77_310264cuda3std3__442_GLOBAL__N__2033f6e2_4_k_cu_cdd85e77_310266ignoreE,@object
	.size		_ZN40_INTERNAL_2033f6e2_4_k_cu_cdd85e77_310264cuda3std3__442_GLOBAL__N__2033f6e2_4_k_cu_cdd85e77_310266ignoreE,(_ZN40_INTERNAL_2033f6e2_4_k_cu_cdd85e77_310264cute7productE - _ZN40_INTERNAL_2033f6e2_4_k_cu_cdd85e77_310264cuda3std3__442_GLOBAL__N__2033f6e2_4_k_cu_cdd85e77_310266ignoreE)
_ZN40_INTERNAL_2033f6e2_4_k_cu_cdd85e77_310264cuda3std3__442_GLOBAL__N__2033f6e2_4_k_cu_cdd85e77_310266ignoreE:
	.zero		1
	.type		_ZN40_INTERNAL_2033f6e2_4_k_cu_cdd85e77_310264cute7productE,@object
	.size		_ZN40_INTERNAL_2033f6e2_4_k_cu_cdd85e77_310264cute7productE,(_ZN40_INTERNAL_2033f6e2_4_k_cu_cdd85e77_310264cuda3std3__45__cpo3endE - _ZN40_INTERNAL_2033f6e2_4_k_cu_cdd85e77_310264cute7productE)
_ZN40_INTERNAL_2033f6e2_4_k_cu_cdd85e77_310264cute7productE:
	.zero		1
	.type		_ZN40_INTERNAL_2033f6e2_4_k_cu_cdd85e77_310264cuda3std3__45__cpo3endE,@object
	.size		_ZN40_INTERNAL_2033f6e2_4_k_cu_cdd85e77_310264cuda3std3__45__cpo3endE,(_ZN40_INTERNAL_2033f6e2_4_k_cu_cdd85e77_310264cuda3std3__419piecewise_constructE - _ZN40_INTERNAL_2033f6e2_4_k_cu_cdd85e77_310264cuda3std3__45__cpo3endE)
_ZN40_INTERNAL_2033f6e2_4_k_cu_cdd85e77_310264cuda3std3__45__cpo3endE:
	.zero		1
	.type		_ZN40_INTERNAL_2033f6e2_4_k_cu_cdd85e77_310264cuda3std3__419piecewise_constructE,@object
	.size		_ZN40_INTERNAL_2033f6e2_4_k_cu_cdd85e77_310264cuda3std3__419piecewise_constructE,(_ZN40_INTERNAL_2033f6e2_4_k_cu_cdd85e77_310264cuda3std3__45__cpo4cendE - _ZN40_INTERNAL_2033f6e2_4_k_cu_cdd85e77_310264cuda3std3__419piecewise_constructE)
_ZN40_INTERNAL_2033f6e2_4_k_cu_cdd85e77_310264cuda3std3__419piecewise_constructE:
	.zero		1
	.type		_ZN40_INTERNAL_2033f6e2_4_k_cu_cdd85e77_310264cuda3std3__45__cpo4cendE,@object
	.size		_ZN40_INTERNAL_2033f6e2_4_k_cu_cdd85e77_310264cuda3std3__45__cpo4cendE,(_ZN40_INTERNAL_2033f6e2_4_k_cu_cdd85e77_310264cuda3std6ranges3__45__cpo4swapE - _ZN40_INTERNAL_2033f6e2_4_k_cu_cdd85e77_310264cuda3std3__45__cpo4cendE)
_ZN40_INTERNAL_2033f6e2_4_k_cu_cdd85e77_310264cuda3std3__45__cpo4cendE:
	.zero		1
	.type		_ZN40_INTERNAL_2033f6e2_4_k_cu_cdd85e77_310264cuda3std6ranges3__45__cpo4swapE,@object
	.size		_ZN40_INTERNAL_2033f6e2_4_k_cu_cdd85e77_310264cuda3std6ranges3__45__cpo4swapE,(.L_8 - _ZN40_INTERNAL_2033f6e2_4_k_cu_cdd85e77_310264cuda3std6ranges3__45__cpo4swapE)
_ZN40_INTERNAL_2033f6e2_4_k_cu_cdd85e77_310264cuda3std6ranges3__45__cpo4swapE:
	.zero		1
.L_8:


//--------------------- .nv.constant0._ZN7cutlass13device_kernelINS_4gemm6kernel13GemmUniversalIN4cute5tupleIJiiiiEEENS1_10collective13CollectiveMmaINS1_34MainloopSm90TmaGmmaWarpSpecializedILi6ENS5_IJNS4_1CILi1EEESB_SB_EEENS1_35KernelTmaWarpSpecializedCooperativeEEENS5_IJNSA_ILi128EEESF_NSA_ILi64EEEEEENS_6half_tENS5_IJSB_llEEESI_NS5_IJlSB_lEEENS4_8TiledMMAINS4_8MMA_AtomIJNS4_4SM904GMMA26MMA_64x128x16_F32F16F16_SSILNSO_5MajorE1ELSQ_0ELNSO_7ScaleInE1ELSR_1EEEEEENS4_6LayoutINS5_IJNSA_ILi2EEESB_SB_EEENS5_IJSB_NSA_ILi0EEESX_EEEEENS5_IJNS4_10UnderscoreES10_S10_EEEEENS4_13SM90_TMA_LOADENS4_14ComposedLayoutINS4_7SwizzleILi3ELi4ELi3EEENS4_18smem_ptr_flag_bitsILi16EEENSU_INS5_IJSG_NSA_ILi8EEEEEENS5_IJSB_SG_EEEEEEEvNS4_8identityES13_NS14_IS16_S18_NSU_INS5_IJS19_SG_EEENS5_IJSG_SB_EEEEEEEvS1E_EENS_8epilogue10collective6detail29Sm90TmaWarpSpecializedAdapterINS1L_15DefaultEpilogueISI_SK_SK_NS1K_6thread17LinearCombinationISI_Li1EffLNS1P_9ScaleType4KindE0ELNS_15FloatRoundStyleE2ESI_EENS1_15EpilogueDefaultEEEEEvvEEEEvNT_6ParamsE --------------------------
	.section	.nv.constant0._ZN7cutlass13device_kernelINS_4gemm6kernel13GemmUniversalIN4cute5tupleIJiiiiEEENS1_10collective13CollectiveMmaINS1_34MainloopSm90TmaGmmaWarpSpecializedILi6ENS5_IJNS4_1CILi1EEESB_SB_EEENS1_35KernelTmaWarpSpecializedCooperativeEEENS5_IJNSA_ILi128EEESF_NSA_ILi64EEEEEENS_6half_tENS5_IJSB_llEEESI_NS5_IJlSB_lEEENS4_8TiledMMAINS4_8MMA_AtomIJNS4_4SM904GMMA26MMA_64x128x16_F32F16F16_SSILNSO_5MajorE1ELSQ_0ELNSO_7ScaleInE1ELSR_1EEEEEENS4_6LayoutINS5_IJNSA_ILi2EEESB_SB_EEENS5_IJSB_NSA_ILi0EEESX_EEEEENS5_IJNS4_10UnderscoreES10_S10_EEEEENS4_13SM90_TMA_LOADENS4_14ComposedLayoutINS4_7SwizzleILi3ELi4ELi3EEENS4_18smem_ptr_flag_bitsILi16EEENSU_INS5_IJSG_NSA_ILi8EEEEEENS5_IJSB_SG_EEEEEEEvNS4_8identityES13_NS14_IS16_S18_NSU_INS5_IJS19_SG_EEENS5_IJSG_SB_EEEEEEEvS1E_EENS_8epilogue10collective6detail29Sm90TmaWarpSpecializedAdapterINS1L_15DefaultEpilogueISI_SK_SK_NS1K_6thread17LinearCombinationISI_Li1EffLNS1P_9ScaleType4KindE0ELNS_15FloatRoundStyleE2ESI_EENS1_15EpilogueDefaultEEEEEvvEEEEvNT_6ParamsE,"a",@progbits
	.sectionflags	@""
	.align	4
.nv.constant0._ZN7cutlass13device_kernelINS_4gemm6kernel13GemmUniversalIN4cute5tupleIJiiiiEEENS1_10collective13CollectiveMmaINS1_34MainloopSm90TmaGmmaWarpSpecializedILi6ENS5_IJNS4_1CILi1EEESB_SB_EEENS1_35KernelTmaWarpSpecializedCooperativeEEENS5_IJNSA_ILi128EEESF_NSA_ILi64EEEEEENS_6half_tENS5_IJSB_llEEESI_NS5_IJlSB_lEEENS4_8TiledMMAINS4_8MMA_AtomIJNS4_4SM904GMMA26MMA_64x128x16_F32F16F16_SSILNSO_5MajorE1ELSQ_0ELNSO_7ScaleInE1ELSR_1EEEEEENS4_6LayoutINS5_IJNSA_ILi2EEESB_SB_EEENS5_IJSB_NSA_ILi0EEESX_EEEEENS5_IJNS4_10UnderscoreES10_S10_EEEEENS4_13SM90_TMA_LOADENS4_14ComposedLayoutINS4_7SwizzleILi3ELi4ELi3EEENS4_18smem_ptr_flag_bitsILi16EEENSU_INS5_IJSG_NSA_ILi8EEEEEENS5_IJSB_SG_EEEEEEEvNS4_8identityES13_NS14_IS16_S18_NSU_INS5_IJS19_SG_EEENS5_IJSG_SB_EEEEEEEvS1E_EENS_8epilogue10collective6detail29Sm90TmaWarpSpecializedAdapterINS1L_15DefaultEpilogueISI_SK_SK_NS1K_6thread17LinearCombinationISI_Li1EffLNS1P_9ScaleType4KindE0ELNS_15FloatRoundStyleE2ESI_EENS1_15EpilogueDefaultEEEEEvvEEEEvNT_6ParamsE:
	.zero		1664


//--------------------- SYMBOLS --------------------------

	.type		.nv.reservedSmem.offset0,@object
	.size		.nv.reservedSmem.offset0,0x4
	.type		__assertfail,@function
